//
// Generated by NVIDIA NVVM Compiler
//
// Compiler Build ID: CL-36424714
// Cuda compilation tools, release 13.0, V13.0.88
// Based on NVVM 20.0.0
//

.version 9.0
.target sm_100
.address_size 64

	// .globl	_Z16rpe_k_forward_v2iiiiiiiPKiS0_S0_S0_PKfS2_S2_Pf

.visible .entry _Z16rpe_k_forward_v2iiiiiiiPKiS0_S0_S0_PKfS2_S2_Pf(
	.param .u32 _Z16rpe_k_forward_v2iiiiiiiPKiS0_S0_S0_PKfS2_S2_Pf_param_0,
	.param .u32 _Z16rpe_k_forward_v2iiiiiiiPKiS0_S0_S0_PKfS2_S2_Pf_param_1,
	.param .u32 _Z16rpe_k_forward_v2iiiiiiiPKiS0_S0_S0_PKfS2_S2_Pf_param_2,
	.param .u32 _Z16rpe_k_forward_v2iiiiiiiPKiS0_S0_S0_PKfS2_S2_Pf_param_3,
	.param .u32 _Z16rpe_k_forward_v2iiiiiiiPKiS0_S0_S0_PKfS2_S2_Pf_param_4,
	.param .u32 _Z16rpe_k_forward_v2iiiiiiiPKiS0_S0_S0_PKfS2_S2_Pf_param_5,
	.param .u32 _Z16rpe_k_forward_v2iiiiiiiPKiS0_S0_S0_PKfS2_S2_Pf_param_6,
	.param .u64 .ptr .align 1 _Z16rpe_k_forward_v2iiiiiiiPKiS0_S0_S0_PKfS2_S2_Pf_param_7,
	.param .u64 .ptr .align 1 _Z16rpe_k_forward_v2iiiiiiiPKiS0_S0_S0_PKfS2_S2_Pf_param_8,
	.param .u64 .ptr .align 1 _Z16rpe_k_forward_v2iiiiiiiPKiS0_S0_S0_PKfS2_S2_Pf_param_9,
	.param .u64 .ptr .align 1 _Z16rpe_k_forward_v2iiiiiiiPKiS0_S0_S0_PKfS2_S2_Pf_param_10,
	.param .u64 .ptr .align 1 _Z16rpe_k_forward_v2iiiiiiiPKiS0_S0_S0_PKfS2_S2_Pf_param_11,
	.param .u64 .ptr .align 1 _Z16rpe_k_forward_v2iiiiiiiPKiS0_S0_S0_PKfS2_S2_Pf_param_12,
	.param .u64 .ptr .align 1 _Z16rpe_k_forward_v2iiiiiiiPKiS0_S0_S0_PKfS2_S2_Pf_param_13,
	.param .u64 .ptr .align 1 _Z16rpe_k_forward_v2iiiiiiiPKiS0_S0_S0_PKfS2_S2_Pf_param_14
)
{
	.reg .pred 	%p<25>;
	.reg .b32 	%r<141>;
	.reg .b32 	%f<70>;
	.reg .b64 	%rd<71>;

	ld.param.u32 	%r50, [_Z16rpe_k_forward_v2iiiiiiiPKiS0_S0_S0_PKfS2_S2_Pf_param_1];
	ld.param.u32 	%r46, [_Z16rpe_k_forward_v2iiiiiiiPKiS0_S0_S0_PKfS2_S2_Pf_param_2];
	ld.param.u32 	%r47, [_Z16rpe_k_forward_v2iiiiiiiPKiS0_S0_S0_PKfS2_S2_Pf_param_4];
	ld.param.u32 	%r48, [_Z16rpe_k_forward_v2iiiiiiiPKiS0_S0_S0_PKfS2_S2_Pf_param_5];
	ld.param.u32 	%r49, [_Z16rpe_k_forward_v2iiiiiiiPKiS0_S0_S0_PKfS2_S2_Pf_param_6];
	ld.param.u64 	%rd22, [_Z16rpe_k_forward_v2iiiiiiiPKiS0_S0_S0_PKfS2_S2_Pf_param_8];
	ld.param.u64 	%rd18, [_Z16rpe_k_forward_v2iiiiiiiPKiS0_S0_S0_PKfS2_S2_Pf_param_9];
	ld.param.u64 	%rd19, [_Z16rpe_k_forward_v2iiiiiiiPKiS0_S0_S0_PKfS2_S2_Pf_param_10];
	ld.param.u64 	%rd20, [_Z16rpe_k_forward_v2iiiiiiiPKiS0_S0_S0_PKfS2_S2_Pf_param_11];
	ld.param.u64 	%rd23, [_Z16rpe_k_forward_v2iiiiiiiPKiS0_S0_S0_PKfS2_S2_Pf_param_12];
	ld.param.u64 	%rd24, [_Z16rpe_k_forward_v2iiiiiiiPKiS0_S0_S0_PKfS2_S2_Pf_param_13];
	ld.param.u64 	%rd21, [_Z16rpe_k_forward_v2iiiiiiiPKiS0_S0_S0_PKfS2_S2_Pf_param_14];
	cvta.to.global.u64 	%rd1, %rd22;
	cvta.to.global.u64 	%rd2, %rd23;
	cvta.to.global.u64 	%rd3, %rd24;
	mov.u32 	%r1, %ctaid.x;
	mov.u32 	%r2, %ctaid.y;
	mov.u32 	%r3, %tid.x;
	setp.ge.s32 	%p1, %r1, %r50;
	setp.ge.s32 	%p2, %r2, %r47;
	or.pred  	%p3, %p1, %p2;
	setp.ge.s32 	%p4, %r3, %r46;
	or.pred  	%p5, %p4, %p3;
	@%p5 bra 	$L__BB0_28;
	cvta.to.global.u64 	%rd25, %rd19;
	mad.lo.s32 	%r4, %r46, %r1, %r3;
	mul.wide.u32 	%rd26, %r4, 4;
	add.s64 	%rd27, %rd25, %rd26;
	ld.global.u32 	%r5, [%rd27];
	setp.eq.s32 	%p6, %r5, -1;
	@%p6 bra 	$L__BB0_28;
	cvta.to.global.u64 	%rd28, %rd18;
	mul.wide.u32 	%rd29, %r1, 4;
	add.s64 	%rd30, %rd28, %rd29;
	ld.global.u32 	%r6, [%rd30];
	setp.lt.s32 	%p7, %r6, 1;
	mov.b32 	%r136, 0;
	@%p7 bra 	$L__BB0_15;
	and.b32  	%r7, %r6, 15;
	setp.lt.u32 	%p8, %r6, 16;
	mov.b32 	%r129, 0;
	mov.u32 	%r136, %r129;
	@%p8 bra 	$L__BB0_6;
	and.b32  	%r129, %r6, 2147483632;
	neg.s32 	%r123, %r129;
	add.s64 	%rd67, %rd1, 32;
	mov.b32 	%r136, 0;
$L__BB0_5:
	.pragma "nounroll";
	ld.global.u32 	%r55, [%rd67+-32];
	add.s32 	%r56, %r55, %r136;
	ld.global.u32 	%r57, [%rd67+-28];
	add.s32 	%r58, %r57, %r56;
	ld.global.u32 	%r59, [%rd67+-24];
	add.s32 	%r60, %r59, %r58;
	ld.global.u32 	%r61, [%rd67+-20];
	add.s32 	%r62, %r61, %r60;
	ld.global.u32 	%r63, [%rd67+-16];
	add.s32 	%r64, %r63, %r62;
	ld.global.u32 	%r65, [%rd67+-12];
	add.s32 	%r66, %r65, %r64;
	ld.global.u32 	%r67, [%rd67+-8];
	add.s32 	%r68, %r67, %r66;
	ld.global.u32 	%r69, [%rd67+-4];
	add.s32 	%r70, %r69, %r68;
	ld.global.u32 	%r71, [%rd67];
	add.s32 	%r72, %r71, %r70;
	ld.global.u32 	%r73, [%rd67+4];
	add.s32 	%r74, %r73, %r72;
	ld.global.u32 	%r75, [%rd67+8];
	add.s32 	%r76, %r75, %r74;
	ld.global.u32 	%r77, [%rd67+12];
	add.s32 	%r78, %r77, %r76;
	ld.global.u32 	%r79, [%rd67+16];
	add.s32 	%r80, %r79, %r78;
	ld.global.u32 	%r81, [%rd67+20];
	add.s32 	%r82, %r81, %r80;
	ld.global.u32 	%r83, [%rd67+24];
	add.s32 	%r84, %r83, %r82;
	ld.global.u32 	%r85, [%rd67+28];
	add.s32 	%r136, %r85, %r84;
	add.s32 	%r123, %r123, 16;
	add.s64 	%rd67, %rd67, 64;
	setp.ne.s32 	%p9, %r123, 0;
	@%p9 bra 	$L__BB0_5;
$L__BB0_6:
	setp.eq.s32 	%p10, %r7, 0;
	@%p10 bra 	$L__BB0_15;
	and.b32  	%r17, %r6, 7;
	setp.lt.u32 	%p11, %r7, 8;
	@%p11 bra 	$L__BB0_9;
	mul.wide.u32 	%rd31, %r129, 4;
	add.s64 	%rd32, %rd1, %rd31;
	ld.global.u32 	%r87, [%rd32];
	add.s32 	%r88, %r87, %r136;
	ld.global.u32 	%r89, [%rd32+4];
	add.s32 	%r90, %r89, %r88;
	ld.global.u32 	%r91, [%rd32+8];
	add.s32 	%r92, %r91, %r90;
	ld.global.u32 	%r93, [%rd32+12];
	add.s32 	%r94, %r93, %r92;
	ld.global.u32 	%r95, [%rd32+16];
	add.s32 	%r96, %r95, %r94;
	ld.global.u32 	%r97, [%rd32+20];
	add.s32 	%r98, %r97, %r96;
	ld.global.u32 	%r99, [%rd32+24];
	add.s32 	%r100, %r99, %r98;
	ld.global.u32 	%r101, [%rd32+28];
	add.s32 	%r136, %r101, %r100;
	add.s32 	%r129, %r129, 8;
$L__BB0_9:
	setp.eq.s32 	%p12, %r17, 0;
	@%p12 bra 	$L__BB0_15;
	and.b32  	%r23, %r6, 3;
	setp.lt.u32 	%p13, %r17, 4;
	@%p13 bra 	$L__BB0_12;
	mul.wide.u32 	%rd33, %r129, 4;
	add.s64 	%rd34, %rd1, %rd33;
	ld.global.u32 	%r103, [%rd34];
	add.s32 	%r104, %r103, %r136;
	ld.global.u32 	%r105, [%rd34+4];
	add.s32 	%r106, %r105, %r104;
	ld.global.u32 	%r107, [%rd34+8];
	add.s32 	%r108, %r107, %r106;
	ld.global.u32 	%r109, [%rd34+12];
	add.s32 	%r136, %r109, %r108;
	add.s32 	%r129, %r129, 4;
$L__BB0_12:
	setp.eq.s32 	%p14, %r23, 0;
	@%p14 bra 	$L__BB0_15;
	mul.wide.u32 	%rd35, %r129, 4;
	add.s64 	%rd68, %rd1, %rd35;
	neg.s32 	%r134, %r23;
$L__BB0_14:
	.pragma "nounroll";
	ld.global.u32 	%r110, [%rd68];
	add.s32 	%r136, %r110, %r136;
	add.s64 	%rd68, %rd68, 4;
	add.s32 	%r134, %r134, 1;
	setp.ne.s32 	%p15, %r134, 0;
	@%p15 bra 	$L__BB0_14;
$L__BB0_15:
	add.s32 	%r111, %r5, %r136;
	mul.lo.s32 	%r112, %r48, %r47;
	mul.lo.s32 	%r113, %r48, %r2;
	mad.lo.s32 	%r114, %r112, %r111, %r113;
	cvt.s64.s32 	%rd10, %r114;
	cvta.to.global.u64 	%rd36, %rd20;
	add.s64 	%rd38, %rd36, %rd26;
	ld.global.f32 	%f14, [%rd38];
	cvt.rmi.f32.f32 	%f15, %f14;
	cvt.rzi.s32.f32 	%r115, %f15;
	max.s32 	%r116, %r115, 0;
	add.s32 	%r117, %r49, -1;
	min.s32 	%r118, %r116, %r117;
	mad.lo.s32 	%r119, %r112, %r118, %r113;
	cvt.s64.s32 	%rd11, %r119;
	setp.lt.s32 	%p16, %r48, 1;
	mov.f32 	%f69, 0f00000000;
	@%p16 bra 	$L__BB0_27;
	and.b32  	%r35, %r48, 7;
	setp.lt.u32 	%p17, %r48, 8;
	mov.f32 	%f69, 0f00000000;
	mov.b32 	%r139, 0;
	@%p17 bra 	$L__BB0_19;
	and.b32  	%r139, %r48, 2147483640;
	neg.s32 	%r137, %r139;
	shl.b64 	%rd39, %rd10, 2;
	add.s64 	%rd40, %rd39, %rd3;
	add.s64 	%rd70, %rd40, 16;
	shl.b64 	%rd41, %rd11, 2;
	add.s64 	%rd42, %rd41, %rd2;
	add.s64 	%rd69, %rd42, 16;
	mov.f32 	%f69, 0f00000000;
$L__BB0_18:
	.pragma "nounroll";
	ld.global.f32 	%f19, [%rd70+-16];
	ld.global.f32 	%f20, [%rd69+-16];
	fma.rn.f32 	%f21, %f19, %f20, %f69;
	ld.global.f32 	%f22, [%rd70+-12];
	ld.global.f32 	%f23, [%rd69+-12];
	fma.rn.f32 	%f24, %f22, %f23, %f21;
	ld.global.f32 	%f25, [%rd70+-8];
	ld.global.f32 	%f26, [%rd69+-8];
	fma.rn.f32 	%f27, %f25, %f26, %f24;
	ld.global.f32 	%f28, [%rd70+-4];
	ld.global.f32 	%f29, [%rd69+-4];
	fma.rn.f32 	%f30, %f28, %f29, %f27;
	ld.global.f32 	%f31, [%rd70];
	ld.global.f32 	%f32, [%rd69];
	fma.rn.f32 	%f33, %f31, %f32, %f30;
	ld.global.f32 	%f34, [%rd70+4];
	ld.global.f32 	%f35, [%rd69+4];
	fma.rn.f32 	%f36, %f34, %f35, %f33;
	ld.global.f32 	%f37, [%rd70+8];
	ld.global.f32 	%f38, [%rd69+8];
	fma.rn.f32 	%f39, %f37, %f38, %f36;
	ld.global.f32 	%f40, [%rd70+12];
	ld.global.f32 	%f41, [%rd69+12];
	fma.rn.f32 	%f69, %f40, %f41, %f39;
	add.s32 	%r137, %r137, 8;
	add.s64 	%rd70, %rd70, 32;
	add.s64 	%rd69, %rd69, 32;
	setp.ne.s32 	%p18, %r137, 0;
	@%p18 bra 	$L__BB0_18;
$L__BB0_19:
	setp.eq.s32 	%p19, %r35, 0;
	@%p19 bra 	$L__BB0_27;
	and.b32  	%r41, %r48, 3;
	setp.lt.u32 	%p20, %r35, 4;
	@%p20 bra 	$L__BB0_22;
	cvt.u64.u32 	%rd43, %r139;
	add.s64 	%rd44, %rd43, %rd10;
	shl.b64 	%rd45, %rd44, 2;
	add.s64 	%rd46, %rd3, %rd45;
	ld.global.f32 	%f43, [%rd46];
	add.s64 	%rd47, %rd43, %rd11;
	shl.b64 	%rd48, %rd47, 2;
	add.s64 	%rd49, %rd2, %rd48;
	ld.global.f32 	%f44, [%rd49];
	fma.rn.f32 	%f45, %f43, %f44, %f69;
	ld.global.f32 	%f46, [%rd46+4];
	ld.global.f32 	%f47, [%rd49+4];
	fma.rn.f32 	%f48, %f46, %f47, %f45;
	ld.global.f32 	%f49, [%rd46+8];
	ld.global.f32 	%f50, [%rd49+8];
	fma.rn.f32 	%f51, %f49, %f50, %f48;
	ld.global.f32 	%f52, [%rd46+12];
	ld.global.f32 	%f53, [%rd49+12];
	fma.rn.f32 	%f69, %f52, %f53, %f51;
	add.s32 	%r139, %r139, 4;
$L__BB0_22:
	setp.eq.s32 	%p21, %r41, 0;
	@%p21 bra 	$L__BB0_27;
	setp.eq.s32 	%p22, %r41, 1;
	@%p22 bra 	$L__BB0_25;
	cvt.u64.u32 	%rd50, %r139;
	add.s64 	%rd51, %rd50, %rd10;
	shl.b64 	%rd52, %rd51, 2;
	add.s64 	%rd53, %rd3, %rd52;
	ld.global.f32 	%f55, [%rd53];
	add.s64 	%rd54, %rd50, %rd11;
	shl.b64 	%rd55, %rd54, 2;
	add.s64 	%rd56, %rd2, %rd55;
	ld.global.f32 	%f56, [%rd56];
	fma.rn.f32 	%f57, %f55, %f56, %f69;
	ld.global.f32 	%f58, [%rd53+4];
	ld.global.f32 	%f59, [%rd56+4];
	fma.rn.f32 	%f69, %f58, %f59, %f57;
	add.s32 	%r139, %r139, 2;
$L__BB0_25:
	and.b32  	%r121, %r48, 1;
	setp.eq.b32 	%p23, %r121, 1;
	not.pred 	%p24, %p23;
	@%p24 bra 	$L__BB0_27;
	cvt.u64.u32 	%rd57, %r139;
	add.s64 	%rd58, %rd57, %rd10;
	shl.b64 	%rd59, %rd58, 2;
	add.s64 	%rd60, %rd3, %rd59;
	ld.global.f32 	%f60, [%rd60];
	add.s64 	%rd61, %rd57, %rd11;
	shl.b64 	%rd62, %rd61, 2;
	add.s64 	%rd63, %rd2, %rd62;
	ld.global.f32 	%f61, [%rd63];
	fma.rn.f32 	%f69, %f60, %f61, %f69;
$L__BB0_27:
	mad.lo.s32 	%r122, %r4, %r47, %r2;
	cvta.to.global.u64 	%rd64, %rd21;
	mul.wide.u32 	%rd65, %r122, 4;
	add.s64 	%rd66, %rd64, %rd65;
	st.global.f32 	[%rd66], %f69;
$L__BB0_28:
	ret;

}
	// .globl	_Z17rpe_k_backward_v2iiiiiiiPKiS0_S0_S0_PKfS2_S2_PfS3_S3_
.visible .entry _Z17rpe_k_backward_v2iiiiiiiPKiS0_S0_S0_PKfS2_S2_PfS3_S3_(
	.param .u32 _Z17rpe_k_backward_v2iiiiiiiPKiS0_S0_S0_PKfS2_S2_PfS3_S3__param_0,
	.param .u32 _Z17rpe_k_backward_v2iiiiiiiPKiS0_S0_S0_PKfS2_S2_PfS3_S3__param_1,
	.param .u32 _Z17rpe_k_backward_v2iiiiiiiPKiS0_S0_S0_PKfS2_S2_PfS3_S3__param_2,
	.param .u32 _Z17rpe_k_backward_v2iiiiiiiPKiS0_S0_S0_PKfS2_S2_PfS3_S3__param_3,
	.param .u32 _Z17rpe_k_backward_v2iiiiiiiPKiS0_S0_S0_PKfS2_S2_PfS3_S3__param_4,
	.param .u32 _Z17rpe_k_backward_v2iiiiiiiPKiS0_S0_S0_PKfS2_S2_PfS3_S3__param_5,
	.param .u32 _Z17rpe_k_backward_v2iiiiiiiPKiS0_S0_S0_PKfS2_S2_PfS3_S3__param_6,
	.param .u64 .ptr .align 1 _Z17rpe_k_backward_v2iiiiiiiPKiS0_S0_S0_PKfS2_S2_PfS3_S3__param_7,
	.param .u64 .ptr .align 1 _Z17rpe_k_backward_v2iiiiiiiPKiS0_S0_S0_PKfS2_S2_PfS3_S3__param_8,
	.param .u64 .ptr .align 1 _Z17rpe_k_backward_v2iiiiiiiPKiS0_S0_S0_PKfS2_S2_PfS3_S3__param_9,
	.param .u64 .ptr .align 1 _Z17rpe_k_backward_v2iiiiiiiPKiS0_S0_S0_PKfS2_S2_PfS3_S3__param_10,
	.param .u64 .ptr .align 1 _Z17rpe_k_backward_v2iiiiiiiPKiS0_S0_S0_PKfS2_S2_PfS3_S3__param_11,
	.param .u64 .ptr .align 1 _Z17rpe_k_backward_v2iiiiiiiPKiS0_S0_S0_PKfS2_S2_PfS3_S3__param_12,
	.param .u64 .ptr .align 1 _Z17rpe_k_backward_v2iiiiiiiPKiS0_S0_S0_PKfS2_S2_PfS3_S3__param_13,
	.param .u64 .ptr .align 1 _Z17rpe_k_backward_v2iiiiiiiPKiS0_S0_S0_PKfS2_S2_PfS3_S3__param_14,
	.param .u64 .ptr .align 1 _Z17rpe_k_backward_v2iiiiiiiPKiS0_S0_S0_PKfS2_S2_PfS3_S3__param_15,
	.param .u64 .ptr .align 1 _Z17rpe_k_backward_v2iiiiiiiPKiS0_S0_S0_PKfS2_S2_PfS3_S3__param_16
)
{
	.reg .pred 	%p<16>;
	.reg .b32 	%r<128>;
	.reg .b32 	%f<10>;
	.reg .b64 	%rd<46>;

	ld.param.u32 	%r38, [_Z17rpe_k_backward_v2iiiiiiiPKiS0_S0_S0_PKfS2_S2_PfS3_S3__param_1];
	ld.param.u32 	%r34, [_Z17rpe_k_backward_v2iiiiiiiPKiS0_S0_S0_PKfS2_S2_PfS3_S3__param_2];
	ld.param.u32 	%r35, [_Z17rpe_k_backward_v2iiiiiiiPKiS0_S0_S0_PKfS2_S2_PfS3_S3__param_4];
	ld.param.u32 	%r36, [_Z17rpe_k_backward_v2iiiiiiiPKiS0_S0_S0_PKfS2_S2_PfS3_S3__param_5];
	ld.param.u32 	%r37, [_Z17rpe_k_backward_v2iiiiiiiPKiS0_S0_S0_PKfS2_S2_PfS3_S3__param_6];
	ld.param.u64 	%rd16, [_Z17rpe_k_backward_v2iiiiiiiPKiS0_S0_S0_PKfS2_S2_PfS3_S3__param_8];
	ld.param.u64 	%rd8, [_Z17rpe_k_backward_v2iiiiiiiPKiS0_S0_S0_PKfS2_S2_PfS3_S3__param_9];
	ld.param.u64 	%rd9, [_Z17rpe_k_backward_v2iiiiiiiPKiS0_S0_S0_PKfS2_S2_PfS3_S3__param_10];
	ld.param.u64 	%rd10, [_Z17rpe_k_backward_v2iiiiiiiPKiS0_S0_S0_PKfS2_S2_PfS3_S3__param_11];
	ld.param.u64 	%rd11, [_Z17rpe_k_backward_v2iiiiiiiPKiS0_S0_S0_PKfS2_S2_PfS3_S3__param_12];
	ld.param.u64 	%rd12, [_Z17rpe_k_backward_v2iiiiiiiPKiS0_S0_S0_PKfS2_S2_PfS3_S3__param_13];
	ld.param.u64 	%rd13, [_Z17rpe_k_backward_v2iiiiiiiPKiS0_S0_S0_PKfS2_S2_PfS3_S3__param_14];
	ld.param.u64 	%rd14, [_Z17rpe_k_backward_v2iiiiiiiPKiS0_S0_S0_PKfS2_S2_PfS3_S3__param_15];
	ld.param.u64 	%rd15, [_Z17rpe_k_backward_v2iiiiiiiPKiS0_S0_S0_PKfS2_S2_PfS3_S3__param_16];
	cvta.to.global.u64 	%rd1, %rd16;
	mov.u32 	%r39, %ctaid.x;
	mov.u32 	%r40, %ntid.x;
	mov.u32 	%r41, %tid.x;
	mad.lo.s32 	%r1, %r39, %r40, %r41;
	mov.u32 	%r2, %ctaid.y;
	mov.u32 	%r3, %ctaid.z;
	mul.lo.s32 	%r42, %r34, %r38;
	setp.ge.s32 	%p1, %r1, %r42;
	setp.ge.s32 	%p2, %r2, %r35;
	or.pred  	%p3, %p1, %p2;
	setp.ge.s32 	%p4, %r3, %r36;
	or.pred  	%p5, %p3, %p4;
	@%p5 bra 	$L__BB1_16;
	cvta.to.global.u64 	%rd17, %rd9;
	mul.wide.s32 	%rd18, %r1, 4;
	add.s64 	%rd19, %rd17, %rd18;
	ld.global.u32 	%r4, [%rd19];
	setp.eq.s32 	%p6, %r4, -1;
	@%p6 bra 	$L__BB1_16;
	div.s32 	%r44, %r1, %r34;
	cvta.to.global.u64 	%rd20, %rd8;
	mul.wide.s32 	%rd21, %r44, 4;
	add.s64 	%rd22, %rd20, %rd21;
	ld.global.u32 	%r5, [%rd22];
	setp.lt.s32 	%p7, %r5, 1;
	mov.b32 	%r127, 0;
	@%p7 bra 	$L__BB1_15;
	and.b32  	%r6, %r5, 15;
	setp.lt.u32 	%p8, %r5, 16;
	mov.b32 	%r120, 0;
	mov.u32 	%r127, %r120;
	@%p8 bra 	$L__BB1_6;
	and.b32  	%r120, %r5, 2147483632;
	neg.s32 	%r114, %r120;
	add.s64 	%rd44, %rd1, 32;
	mov.b32 	%r127, 0;
$L__BB1_5:
	.pragma "nounroll";
	ld.global.u32 	%r48, [%rd44+-32];
	add.s32 	%r49, %r48, %r127;
	ld.global.u32 	%r50, [%rd44+-28];
	add.s32 	%r51, %r50, %r49;
	ld.global.u32 	%r52, [%rd44+-24];
	add.s32 	%r53, %r52, %r51;
	ld.global.u32 	%r54, [%rd44+-20];
	add.s32 	%r55, %r54, %r53;
	ld.global.u32 	%r56, [%rd44+-16];
	add.s32 	%r57, %r56, %r55;
	ld.global.u32 	%r58, [%rd44+-12];
	add.s32 	%r59, %r58, %r57;
	ld.global.u32 	%r60, [%rd44+-8];
	add.s32 	%r61, %r60, %r59;
	ld.global.u32 	%r62, [%rd44+-4];
	add.s32 	%r63, %r62, %r61;
	ld.global.u32 	%r64, [%rd44];
	add.s32 	%r65, %r64, %r63;
	ld.global.u32 	%r66, [%rd44+4];
	add.s32 	%r67, %r66, %r65;
	ld.global.u32 	%r68, [%rd44+8];
	add.s32 	%r69, %r68, %r67;
	ld.global.u32 	%r70, [%rd44+12];
	add.s32 	%r71, %r70, %r69;
	ld.global.u32 	%r72, [%rd44+16];
	add.s32 	%r73, %r72, %r71;
	ld.global.u32 	%r74, [%rd44+20];
	add.s32 	%r75, %r74, %r73;
	ld.global.u32 	%r76, [%rd44+24];
	add.s32 	%r77, %r76, %r75;
	ld.global.u32 	%r78, [%rd44+28];
	add.s32 	%r127, %r78, %r77;
	add.s32 	%r114, %r114, 16;
	add.s64 	%rd44, %rd44, 64;
	setp.ne.s32 	%p9, %r114, 0;
	@%p9 bra 	$L__BB1_5;
$L__BB1_6:
	setp.eq.s32 	%p10, %r6, 0;
	@%p10 bra 	$L__BB1_15;
	and.b32  	%r16, %r5, 7;
	setp.lt.u32 	%p11, %r6, 8;
	@%p11 bra 	$L__BB1_9;
	mul.wide.u32 	%rd23, %r120, 4;
	add.s64 	%rd24, %rd1, %rd23;
	ld.global.u32 	%r80, [%rd24];
	add.s32 	%r81, %r80, %r127;
	ld.global.u32 	%r82, [%rd24+4];
	add.s32 	%r83, %r82, %r81;
	ld.global.u32 	%r84, [%rd24+8];
	add.s32 	%r85, %r84, %r83;
	ld.global.u32 	%r86, [%rd24+12];
	add.s32 	%r87, %r86, %r85;
	ld.global.u32 	%r88, [%rd24+16];
	add.s32 	%r89, %r88, %r87;
	ld.global.u32 	%r90, [%rd24+20];
	add.s32 	%r91, %r90, %r89;
	ld.global.u32 	%r92, [%rd24+24];
	add.s32 	%r93, %r92, %r91;
	ld.global.u32 	%r94, [%rd24+28];
	add.s32 	%r127, %r94, %r93;
	add.s32 	%r120, %r120, 8;
$L__BB1_9:
	setp.eq.s32 	%p12, %r16, 0;
	@%p12 bra 	$L__BB1_15;
	and.b32  	%r22, %r5, 3;
	setp.lt.u32 	%p13, %r16, 4;
	@%p13 bra 	$L__BB1_12;
	mul.wide.u32 	%rd25, %r120, 4;
	add.s64 	%rd26, %rd1, %rd25;
	ld.global.u32 	%r96, [%rd26];
	add.s32 	%r97, %r96, %r127;
	ld.global.u32 	%r98, [%rd26+4];
	add.s32 	%r99, %r98, %r97;
	ld.global.u32 	%r100, [%rd26+8];
	add.s32 	%r101, %r100, %r99;
	ld.global.u32 	%r102, [%rd26+12];
	add.s32 	%r127, %r102, %r101;
	add.s32 	%r120, %r120, 4;
$L__BB1_12:
	setp.eq.s32 	%p14, %r22, 0;
	@%p14 bra 	$L__BB1_15;
	mul.wide.u32 	%rd27, %r120, 4;
	add.s64 	%rd45, %rd1, %rd27;
	neg.s32 	%r125, %r22;
$L__BB1_14:
	.pragma "nounroll";
	ld.global.u32 	%r103, [%rd45];
	add.s32 	%r127, %r103, %r127;
	add.s64 	%rd45, %rd45, 4;
	add.s32 	%r125, %r125, 1;
	setp.ne.s32 	%p15, %r125, 0;
	@%p15 bra 	$L__BB1_14;
$L__BB1_15:
	add.s32 	%r104, %r4, %r127;
	mul.lo.s32 	%r105, %r36, %r35;
	mad.lo.s32 	%r106, %r36, %r2, %r3;
	mad.lo.s32 	%r107, %r105, %r104, %r106;
	cvta.to.global.u64 	%rd28, %rd12;
	mul.wide.s32 	%rd29, %r107, 4;
	add.s64 	%rd30, %rd28, %rd29;
	cvta.to.global.u64 	%rd31, %rd15;
	add.s64 	%rd32, %rd31, %rd29;
	cvta.to.global.u64 	%rd33, %rd10;
	add.s64 	%rd35, %rd33, %rd18;
	ld.global.f32 	%f1, [%rd35];
	cvt.rmi.f32.f32 	%f2, %f1;
	cvt.rzi.s32.f32 	%r108, %f2;
	max.s32 	%r109, %r108, 0;
	add.s32 	%r110, %r37, -1;
	min.s32 	%r111, %r109, %r110;
	mad.lo.s32 	%r112, %r105, %r111, %r106;
	cvta.to.global.u64 	%rd36, %rd11;
	mul.wide.s32 	%rd37, %r112, 4;
	add.s64 	%rd38, %rd36, %rd37;
	cvta.to.global.u64 	%rd39, %rd14;
	add.s64 	%rd40, %rd39, %rd37;
	mad.lo.s32 	%r113, %r35, %r1, %r2;
	cvta.to.global.u64 	%rd41, %rd13;
	mul.wide.s32 	%rd42, %r113, 4;
	add.s64 	%rd43, %rd41, %rd42;
	ld.global.f32 	%f3, [%rd43];
	ld.global.f32 	%f4, [%rd38];
	mul.f32 	%f5, %f3, %f4;
	atom.global.add.f32 	%f6, [%rd32], %f5;
	ld.global.f32 	%f7, [%rd30];
	mul.f32 	%f8, %f3, %f7;
	atom.global.add.f32 	%f9, [%rd40], %f8;
$L__BB1_16:
	ret;

}


// ===== COMPILED SASS (sm_100) =====

	.target	sm_100

	.elftype	@"ET_EXEC"


//--------------------- .note.nv.tkinfo           --------------------------
	.section	.note.nv.tkinfo,"",@"SHT_NOTE"
	.sectionflags	@"SHF_NOTE_NV_TKINFO"
	.tkinfo
        /*0018*/ 	.word	0x00000002
        /*0030*/ 	.string	""
        /*0030*/ 	.string	"ptxas"
        /*0030*/ 	.string	"Cuda compilation tools, release 13.0, V13.0.88"
        /*0030*/ 	.string	"Build cuda_13.0.r13.0/compiler.36424714_0"
        /*0030*/ 	.string	"-arch sm_100 -m 64 "



//--------------------- .note.nv.cuinfo           --------------------------
	.section	.note.nv.cuinfo,"",@"SHT_NOTE"
	.sectionflags	@"SHF_NOTE_NV_CUINFO"
        /*0018*/ 	.short	0x0002
        /*001a*/ 	.short	0x0064
        /*001c*/ 	.short	0x0082
	.zero		2


//--------------------- .nv.info                  --------------------------
	.section	.nv.info,"",@"SHT_CUDA_INFO"
	.align	4


	//----- nvinfo : EIATTR_REGCOUNT
	.align		4
        /*0000*/ 	.byte	0x04, 0x2f
        /*0002*/ 	.short	(.L_1 - .L_0)
	.align		4
.L_0:
        /*0004*/ 	.word	index@(_Z16rpe_k_forward_v2iiiiiiiPKiS0_S0_S0_PKfS2_S2_Pf)
        /*0008*/ 	.word	0x0000001d


	//----- nvinfo : EIATTR_FRAME_SIZE
	.align		4
.L_1:
        /*000c*/ 	.byte	0x04, 0x11
        /*000e*/ 	.short	(.L_3 - .L_2)
	.align		4
.L_2:
        /*0010*/ 	.word	index@(_Z16rpe_k_forward_v2iiiiiiiPKiS0_S0_S0_PKfS2_S2_Pf)
        /*0014*/ 	.word	0x00000000


	//----- nvinfo : EIATTR_REGCOUNT
	.align		4
.L_3:
        /*0018*/ 	.byte	0x04, 0x2f
        /*001a*/ 	.short	(.L_5 - .L_4)
	.align		4
.L_4:
        /*001c*/ 	.word	index@(_Z17rpe_k_backward_v2iiiiiiiPKiS0_S0_S0_PKfS2_S2_PfS3_S3_)
        /*0020*/ 	.word	0x0000001d


	//----- nvinfo : EIATTR_FRAME_SIZE
	.align		4
.L_5:
        /*0024*/ 	.byte	0x04, 0x11
        /*0026*/ 	.short	(.L_7 - .L_6)
	.align		4
.L_6:
        /*0028*/ 	.word	index@(_Z17rpe_k_backward_v2iiiiiiiPKiS0_S0_S0_PKfS2_S2_PfS3_S3_)
        /*002c*/ 	.word	0x00000000


	//----- nvinfo : EIATTR_MIN_STACK_SIZE
	.align		4
.L_7:
        /*0030*/ 	.byte	0x04, 0x12
        /*0032*/ 	.short	(.L_9 - .L_8)
	.align		4
.L_8:
        /*0034*/ 	.word	index@(_Z17rpe_k_backward_v2iiiiiiiPKiS0_S0_S0_PKfS2_S2_PfS3_S3_)
        /*0038*/ 	.word	0x00000000


	//----- nvinfo : EIATTR_MIN_STACK_SIZE
	.align		4
.L_9:
        /*003c*/ 	.byte	0x04, 0x12
        /*003e*/ 	.short	(.L_11 - .L_10)
	.align		4
.L_10:
        /*0040*/ 	.word	index@(_Z16rpe_k_forward_v2iiiiiiiPKiS0_S0_S0_PKfS2_S2_Pf)
        /*0044*/ 	.word	0x00000000
.L_11:


//--------------------- .nv.compat                --------------------------
	.section	.nv.compat,"",@"SHT_CUDA_COMPAT_INFO"
	.align	4
        /*0000*/ 	.byte	0x02, 0x09, 0x00, 0x00, 0x02, 0x02, 0x01, 0x00, 0x02, 0x05, 0x05, 0x00, 0x03, 0x07, 0x01, 0x01
        /*0010*/ 	.byte	0x02, 0x03, 0x00, 0x00, 0x02, 0x06, 0x01, 0x00, 0x04, 0x0b, 0x08, 0x00, 0x09, 0x00, 0x00, 0x00
        /*0020*/ 	.byte	0x00, 0x00, 0x00, 0x00


//--------------------- .nv.info._Z17rpe_k_backward_v2iiiiiiiPKiS0_S0_S0_PKfS2_S2_PfS3_S3_ --------------------------
	.section	.nv.info._Z17rpe_k_backward_v2iiiiiiiPKiS0_S0_S0_PKfS2_S2_PfS3_S3_,"",@"SHT_CUDA_INFO"
	.sectionflags	@""
	.align	4


	//----- nvinfo : EIATTR_CUDA_API_VERSION
	.align		4
        /*0000*/ 	.byte	0x04, 0x37
        /*0002*/ 	.short	(.L_13 - .L_12)
.L_12:
        /*0004*/ 	.word	0x00000082


	//----- nvinfo : EIATTR_KPARAM_INFO
	.align		4
.L_13:
        /*0008*/ 	.byte	0x04, 0x17
        /*000a*/ 	.short	(.L_15 - .L_14)
.L_14:
        /*000c*/ 	.word	0x00000000
        /*0010*/ 	.short	0x0010
        /*0012*/ 	.short	0x0068
        /*0014*/ 	.byte	0x00, 0xf5, 0x21, 0x00


	//----- nvinfo : EIATTR_KPARAM_INFO
	.align		4
.L_15:
        /*0018*/ 	.byte	0x04, 0x17
        /*001a*/ 	.short	(.L_17 - .L_16)
.L_16:
        /*001c*/ 	.word	0x00000000
        /*0020*/ 	.short	0x000f
        /*0022*/ 	.short	0x0060
        /*0024*/ 	.byte	0x00, 0xf5, 0x21, 0x00


	//----- nvinfo : EIATTR_KPARAM_INFO
	.align		4
.L_17:
        /*0028*/ 	.byte	0x04, 0x17
        /*002a*/ 	.short	(.L_19 - .L_18)
.L_18:
        /*002c*/ 	.word	0x00000000
        /*0030*/ 	.short	0x000e
        /*0032*/ 	.short	0x0058
        /*0034*/ 	.byte	0x00, 0xf5, 0x21, 0x00


	//----- nvinfo : EIATTR_KPARAM_INFO
	.align		4
.L_19:
        /*0038*/ 	.byte	0x04, 0x17
        /*003a*/ 	.short	(.L_21 - .L_20)
.L_20:
        /*003c*/ 	.word	0x00000000
        /*0040*/ 	.short	0x000d
        /*0042*/ 	.short	0x0050
        /*0044*/ 	.byte	0x00, 0xf5, 0x21, 0x00


	//----- nvinfo : EIATTR_KPARAM_INFO
	.align		4
.L_21:
        /*0048*/ 	.byte	0x04, 0x17
        /*004a*/ 	.short	(.L_23 - .L_22)
.L_22:
        /*004c*/ 	.word	0x00000000
        /*0050*/ 	.short	0x000c
        /*0052*/ 	.short	0x0048
        /*0054*/ 	.byte	0x00, 0xf5, 0x21, 0x00


	//----- nvinfo : EIATTR_KPARAM_INFO
	.align		4
.L_23:
        /*0058*/ 	.byte	0x04, 0x17
        /*005a*/ 	.short	(.L_25 - .L_24)
.L_24:
        /*005c*/ 	.word	0x00000000
        /*0060*/ 	.short	0x000b
        /*0062*/ 	.short	0x0040
        /*0064*/ 	.byte	0x00, 0xf5, 0x21, 0x00


	//----- nvinfo : EIATTR_KPARAM_INFO
	.align		4
.L_25:
        /*0068*/ 	.byte	0x04, 0x17
        /*006a*/ 	.short	(.L_27 - .L_26)
.L_26:
        /*006c*/ 	.word	0x00000000
        /*0070*/ 	.short	0x000a
        /*0072*/ 	.short	0x0038
        /*0074*/ 	.byte	0x00, 0xf5, 0x21, 0x00


	//----- nvinfo : EIATTR_KPARAM_INFO
	.align		4
.L_27:
        /*0078*/ 	.byte	0x04, 0x17
        /*007a*/ 	.short	(.L_29 - .L_28)
.L_28:
        /*007c*/ 	.word	0x00000000
        /*0080*/ 	.short	0x0009
        /*0082*/ 	.short	0x0030
        /*0084*/ 	.byte	0x00, 0xf5, 0x21, 0x00


	//----- nvinfo : EIATTR_KPARAM_INFO
	.align		4
.L_29:
        /*0088*/ 	.byte	0x04, 0x17
        /*008a*/ 	.short	(.L_31 - .L_30)
.L_30:
        /*008c*/ 	.word	0x00000000
        /*0090*/ 	.short	0x0008
        /*0092*/ 	.short	0x0028
        /*0094*/ 	.byte	0x00, 0xf5, 0x21, 0x00


	//----- nvinfo : EIATTR_KPARAM_INFO
	.align		4
.L_31:
        /*0098*/ 	.byte	0x04, 0x17
        /*009a*/ 	.short	(.L_33 - .L_32)
.L_32:
        /*009c*/ 	.word	0x00000000
        /*00a0*/ 	.short	0x0007
        /*00a2*/ 	.short	0x0020
        /*00a4*/ 	.byte	0x00, 0xf5, 0x21, 0x00


	//----- nvinfo : EIATTR_KPARAM_INFO
	.align		4
.L_33:
        /*00a8*/ 	.byte	0x04, 0x17
        /*00aa*/ 	.short	(.L_35 - .L_34)
.L_34:
        /*00ac*/ 	.word	0x00000000
        /*00b0*/ 	.short	0x0006
        /*00b2*/ 	.short	0x0018
        /*00b4*/ 	.byte	0x00, 0xf0, 0x11, 0x00


	//----- nvinfo : EIATTR_KPARAM_INFO
	.align		4
.L_35:
        /*00b8*/ 	.byte	0x04, 0x17
        /*00ba*/ 	.short	(.L_37 - .L_36)
.L_36:
        /*00bc*/ 	.word	0x00000000
        /*00c0*/ 	.short	0x0005
        /*00c2*/ 	.short	0x0014
        /*00c4*/ 	.byte	0x00, 0xf0, 0x11, 0x00


	//----- nvinfo : EIATTR_KPARAM_INFO
	.align		4
.L_37:
        /*00c8*/ 	.byte	0x04, 0x17
        /*00ca*/ 	.short	(.L_39 - .L_38)
.L_38:
        /*00cc*/ 	.word	0x00000000
        /*00d0*/ 	.short	0x0004
        /*00d2*/ 	.short	0x0010
        /*00d4*/ 	.byte	0x00, 0xf0, 0x11, 0x00


	//----- nvinfo : EIATTR_KPARAM_INFO
	.align		4
.L_39:
        /*00d8*/ 	.byte	0x04, 0x17
        /*00da*/ 	.short	(.L_41 - .L_40)
.L_40:
        /*00dc*/ 	.word	0x00000000
        /*00e0*/ 	.short	0x0003
        /*00e2*/ 	.short	0x000c
        /*00e4*/ 	.byte	0x00, 0xf0, 0x11, 0x00


	//----- nvinfo : EIATTR_KPARAM_INFO
	.align		4
.L_41:
        /*00e8*/ 	.byte	0x04, 0x17
        /*00ea*/ 	.short	(.L_43 - .L_42)
.L_42:
        /*00ec*/ 	.word	0x00000000
        /*00f0*/ 	.short	0x0002
        /*00f2*/ 	.short	0x0008
        /*00f4*/ 	.byte	0x00, 0xf0, 0x11, 0x00


	//----- nvinfo : EIATTR_KPARAM_INFO
	.align		4
.L_43:
        /*00f8*/ 	.byte	0x04, 0x17
        /*00fa*/ 	.short	(.L_45 - .L_44)
.L_44:
        /*00fc*/ 	.word	0x00000000
        /*0100*/ 	.short	0x0001
        /*0102*/ 	.short	0x0004
        /*0104*/ 	.byte	0x00, 0xf0, 0x11, 0x00


	//----- nvinfo : EIATTR_KPARAM_INFO
	.align		4
.L_45:
        /*0108*/ 	.byte	0x04, 0x17
        /*010a*/ 	.short	(.L_47 - .L_46)
.L_46:
        /*010c*/ 	.word	0x00000000
        /*0110*/ 	.short	0x0000
        /*0112*/ 	.short	0x0000
        /*0114*/ 	.byte	0x00, 0xf0, 0x11, 0x00


	//----- nvinfo : EIATTR_SPARSE_MMA_MASK
	.align		4
.L_47:
        /*0118*/ 	.byte	0x03, 0x50
        /*011a*/ 	.short	0x0000


	//----- nvinfo : EIATTR_MAXREG_COUNT
	.align		4
        /*011c*/ 	.byte	0x03, 0x1b
        /*011e*/ 	.short	0x00ff


	//----- nvinfo : EIATTR_MERCURY_ISA_VERSION
	.align		4
        /*0120*/ 	.byte	0x03, 0x5f
        /*0122*/ 	.short	0x0101


	//----- nvinfo : EIATTR_VRC_CTA_INIT_COUNT
	.align		4
        /*0124*/ 	.byte	0x02, 0x4a
	.zero		1
	.zero		1


	//----- nvinfo : EIATTR_EXIT_INSTR_OFFSETS
	.align		4
        /*0128*/ 	.byte	0x04, 0x1c
        /*012a*/ 	.short	(.L_49 - .L_48)


	//   ....[0]....
.L_48:
        /*012c*/ 	.word	0x000000e0


	//   ....[1]....
        /*0130*/ 	.word	0x00000140


	//   ....[2]....
        /*0134*/ 	.word	0x00000b40


	//----- nvinfo : EIATTR_CRS_STACK_SIZE
	.align		4
.L_49:
        /*0138*/ 	.byte	0x04, 0x1e
        /*013a*/ 	.short	(.L_51 - .L_50)
.L_50:
        /*013c*/ 	.word	0x00000000


	//----- nvinfo : EIATTR_CBANK_PARAM_SIZE
	.align		4
.L_51:
        /*0140*/ 	.byte	0x03, 0x19
        /*0142*/ 	.short	0x0070


	//----- nvinfo : EIATTR_PARAM_CBANK
	.align		4
        /*0144*/ 	.byte	0x04, 0x0a
        /*0146*/ 	.short	(.L_53 - .L_52)
	.align		4
.L_52:
        /*0148*/ 	.word	index@(.nv.constant0._Z17rpe_k_backward_v2iiiiiiiPKiS0_S0_S0_PKfS2_S2_PfS3_S3_)
        /*014c*/ 	.short	0x0380
        /*014e*/ 	.short	0x0070


	//----- nvinfo : EIATTR_SW_WAR
	.align		4
.L_53:
        /*0150*/ 	.byte	0x04, 0x36
        /*0152*/ 	.short	(.L_55 - .L_54)
.L_54:
        /*0154*/ 	.word	0x00000008
.L_55:


//--------------------- .nv.info._Z16rpe_k_forward_v2iiiiiiiPKiS0_S0_S0_PKfS2_S2_Pf --------------------------
	.section	.nv.info._Z16rpe_k_forward_v2iiiiiiiPKiS0_S0_S0_PKfS2_S2_Pf,"",@"SHT_CUDA_INFO"
	.sectionflags	@""
	.align	4


	//----- nvinfo : EIATTR_CUDA_API_VERSION
	.align		4
        /*0000*/ 	.byte	0x04, 0x37
        /*0002*/ 	.short	(.L_57 - .L_56)
.L_56:
        /*0004*/ 	.word	0x00000082


	//----- nvinfo : EIATTR_KPARAM_INFO
	.align		4
.L_57:
        /*0008*/ 	.byte	0x04, 0x17
        /*000a*/ 	.short	(.L_59 - .L_58)
.L_58:
        /*000c*/ 	.word	0x00000000
        /*0010*/ 	.short	0x000e
        /*0012*/ 	.short	0x0058
        /*0014*/ 	.byte	0x00, 0xf5, 0x21, 0x00


	//----- nvinfo : EIATTR_KPARAM_INFO
	.align		4
.L_59:
        /*0018*/ 	.byte	0x04, 0x17
        /*001a*/ 	.short	(.L_61 - .L_60)
.L_60:
        /*001c*/ 	.word	0x00000000
        /*0020*/ 	.short	0x000d
        /*0022*/ 	.short	0x0050
        /*0024*/ 	.byte	0x00, 0xf5, 0x21, 0x00


	//----- nvinfo : EIATTR_KPARAM_INFO
	.align		4
.L_61:
        /*0028*/ 	.byte	0x04, 0x17
        /*002a*/ 	.short	(.L_63 - .L_62)
.L_62:
        /*002c*/ 	.word	0x00000000
        /*0030*/ 	.short	0x000c
        /*0032*/ 	.short	0x0048
        /*0034*/ 	.byte	0x00, 0xf5, 0x21, 0x00


	//----- nvinfo : EIATTR_KPARAM_INFO
	.align		4
.L_63:
        /*0038*/ 	.byte	0x04, 0x17
        /*003a*/ 	.short	(.L_65 - .L_64)
.L_64:
        /*003c*/ 	.word	0x00000000
        /*0040*/ 	.short	0x000b
        /*0042*/ 	.short	0x0040
        /*0044*/ 	.byte	0x00, 0xf5, 0x21, 0x00


	//----- nvinfo : EIATTR_KPARAM_INFO
	.align		4
.L_65:
        /*0048*/ 	.byte	0x04, 0x17
        /*004a*/ 	.short	(.L_67 - .L_66)
.L_66:
        /*004c*/ 	.word	0x00000000
        /*0050*/ 	.short	0x000a
        /*0052*/ 	.short	0x0038
        /*0054*/ 	.byte	0x00, 0xf5, 0x21, 0x00


	//----- nvinfo : EIATTR_KPARAM_INFO
	.align		4
.L_67:
        /*0058*/ 	.byte	0x04, 0x17
        /*005a*/ 	.short	(.L_69 - .L_68)
.L_68:
        /*005c*/ 	.word	0x00000000
        /*0060*/ 	.short	0x0009
        /*0062*/ 	.short	0x0030
        /*0064*/ 	.byte	0x00, 0xf5, 0x21, 0x00


	//----- nvinfo : EIATTR_KPARAM_INFO
	.align		4
.L_69:
        /*0068*/ 	.byte	0x04, 0x17
        /*006a*/ 	.short	(.L_71 - .L_70)
.L_70:
        /*006c*/ 	.word	0x00000000
        /*0070*/ 	.short	0x0008
        /*0072*/ 	.short	0x0028
        /*0074*/ 	.byte	0x00, 0xf5, 0x21, 0x00


	//----- nvinfo : EIATTR_KPARAM_INFO
	.align		4
.L_71:
        /*0078*/ 	.byte	0x04, 0x17
        /*007a*/ 	.short	(.L_73 - .L_72)
.L_72:
        /*007c*/ 	.word	0x00000000
        /*0080*/ 	.short	0x0007
        /*0082*/ 	.short	0x0020
        /*0084*/ 	.byte	0x00, 0xf5, 0x21, 0x00


	//----- nvinfo : EIATTR_KPARAM_INFO
	.align		4
.L_73:
        /*0088*/ 	.byte	0x04, 0x17
        /*008a*/ 	.short	(.L_75 - .L_74)
.L_74:
        /*008c*/ 	.word	0x00000000
        /*0090*/ 	.short	0x0006
        /*0092*/ 	.short	0x0018
        /*0094*/ 	.byte	0x00, 0xf0, 0x11, 0x00


	//----- nvinfo : EIATTR_KPARAM_INFO
	.align		4
.L_75:
        /*0098*/ 	.byte	0x04, 0x17
        /*009a*/ 	.short	(.L_77 - .L_76)
.L_76:
        /*009c*/ 	.word	0x00000000
        /*00a0*/ 	.short	0x0005
        /*00a2*/ 	.short	0x0014
        /*00a4*/ 	.byte	0x00, 0xf0, 0x11, 0x00


	//----- nvinfo : EIATTR_KPARAM_INFO
	.align		4
.L_77:
        /*00a8*/ 	.byte	0x04, 0x17
        /*00aa*/ 	.short	(.L_79 - .L_78)
.L_78:
        /*00ac*/ 	.word	0x00000000
        /*00b0*/ 	.short	0x0004
        /*00b2*/ 	.short	0x0010
        /*00b4*/ 	.byte	0x00, 0xf0, 0x11, 0x00


	//----- nvinfo : EIATTR_KPARAM_INFO
	.align		4
.L_79:
        /*00b8*/ 	.byte	0x04, 0x17
        /*00ba*/ 	.short	(.L_81 - .L_80)
.L_80:
        /*00bc*/ 	.word	0x00000000
        /*00c0*/ 	.short	0x0003
        /*00c2*/ 	.short	0x000c
        /*00c4*/ 	.byte	0x00, 0xf0, 0x11, 0x00


	//----- nvinfo : EIATTR_KPARAM_INFO
	.align		4
.L_81:
        /*00c8*/ 	.byte	0x04, 0x17
        /*00ca*/ 	.short	(.L_83 - .L_82)
.L_82:
        /*00cc*/ 	.word	0x00000000
        /*00d0*/ 	.short	0x0002
        /*00d2*/ 	.short	0x0008
        /*00d4*/ 	.byte	0x00, 0xf0, 0x11, 0x00


	//----- nvinfo : EIATTR_KPARAM_INFO
	.align		4
.L_83:
        /*00d8*/ 	.byte	0x04, 0x17
        /*00da*/ 	.short	(.L_85 - .L_84)
.L_84:
        /*00dc*/ 	.word	0x00000000
        /*00e0*/ 	.short	0x0001
        /*00e2*/ 	.short	0x0004
        /*00e4*/ 	.byte	0x00, 0xf0, 0x11, 0x00


	//----- nvinfo : EIATTR_KPARAM_INFO
	.align		4
.L_85:
        /*00e8*/ 	.byte	0x04, 0x17
        /*00ea*/ 	.short	(.L_87 - .L_86)
.L_86:
        /*00ec*/ 	.word	0x00000000
        /*00f0*/ 	.short	0x0000
        /*00f2*/ 	.short	0x0000
        /*00f4*/ 	.byte	0x00, 0xf0, 0x11, 0x00


	//----- nvinfo : EIATTR_SPARSE_MMA_MASK
	.align		4
.L_87:
        /*00f8*/ 	.byte	0x03, 0x50
        /*00fa*/ 	.short	0x0000


	//----- nvinfo : EIATTR_MAXREG_COUNT
	.align		4
        /*00fc*/ 	.byte	0x03, 0x1b
        /*00fe*/ 	.short	0x00ff


	//----- nvinfo : EIATTR_MERCURY_ISA_VERSION
	.align		4
        /*0100*/ 	.byte	0x03, 0x5f
        /*0102*/ 	.short	0x0101


	//----- nvinfo : EIATTR_VRC_CTA_INIT_COUNT
	.align		4
        /*0104*/ 	.byte	0x02, 0x4a
	.zero		1
	.zero		1


	//----- nvinfo : EIATTR_EXIT_INSTR_OFFSETS
	.align		4
        /*0108*/ 	.byte	0x04, 0x1c
        /*010a*/ 	.short	(.L_89 - .L_88)


	//   ....[0]....
.L_88:
        /*010c*/ 	.word	0x000000a0


	//   ....[1]....
        /*0110*/ 	.word	0x00000110


	//   ....[2]....
        /*0114*/ 	.word	0x00000fc0


	//----- nvinfo : EIATTR_CBANK_PARAM_SIZE
	.align		4
.L_89:
        /*0118*/ 	.byte	0x03, 0x19
        /*011a*/ 	.short	0x0060


	//----- nvinfo : EIATTR_PARAM_CBANK
	.align		4
        /*011c*/ 	.byte	0x04, 0x0a
        /*011e*/ 	.short	(.L_91 - .L_90)
	.align		4
.L_90:
        /*0120*/ 	.word	index@(.nv.constant0._Z16rpe_k_forward_v2iiiiiiiPKiS0_S0_S0_PKfS2_S2_Pf)
        /*0124*/ 	.short	0x0380
        /*0126*/ 	.short	0x0060


	//----- nvinfo : EIATTR_SW_WAR
	.align		4
.L_91:
        /*0128*/ 	.byte	0x04, 0x36
        /*012a*/ 	.short	(.L_93 - .L_92)
.L_92:
        /*012c*/ 	.word	0x00000008
.L_93:


//--------------------- .nv.callgraph             --------------------------
	.section	.nv.callgraph,"",@"SHT_CUDA_CALLGRAPH"
	.align	4
	.sectionentsize	8
	.align		4
        /*0000*/ 	.word	0x00000000
	.align		4
        /*0004*/ 	.word	0xffffffff
	.align		4
        /*0008*/ 	.word	0x00000000
	.align		4
        /*000c*/ 	.word	0xfffffffe
	.align		4
        /*0010*/ 	.word	0x00000000
	.align		4
        /*0014*/ 	.word	0xfffffffd
	.align		4
        /*0018*/ 	.word	0x00000000
	.align		4
        /*001c*/ 	.word	0xfffffffc


//--------------------- .text._Z17rpe_k_backward_v2iiiiiiiPKiS0_S0_S0_PKfS2_S2_PfS3_S3_ --------------------------
	.section	.text._Z17rpe_k_backward_v2iiiiiiiPKiS0_S0_S0_PKfS2_S2_PfS3_S3_,"ax",@progbits
	.align	128
        .global         _Z17rpe_k_backward_v2iiiiiiiPKiS0_S0_S0_PKfS2_S2_PfS3_S3_
        .type           _Z17rpe_k_backward_v2iiiiiiiPKiS0_S0_S0_PKfS2_S2_PfS3_S3_,@function
        .size           _Z17rpe_k_backward_v2iiiiiiiPKiS0_S0_S0_PKfS2_S2_PfS3_S3_,(.L_x_22 - _Z17rpe_k_backward_v2iiiiiiiPKiS0_S0_S0_PKfS2_S2_PfS3_S3_)
        .other          _Z17rpe_k_backward_v2iiiiiiiPKiS0_S0_S0_PKfS2_S2_PfS3_S3_,@"STO_CUDA_ENTRY STV_DEFAULT"
_Z17rpe_k_backward_v2iiiiiiiPKiS0_S0_S0_PKfS2_S2_PfS3_S3_:
.text._Z17rpe_k_backward_v2iiiiiiiPKiS0_S0_S0_PKfS2_S2_PfS3_S3_:
[----:B------:R-:W-:Y:S01]  /*0000*/  LDC R1, c[0x0][0x37c] ;  /* 0x0000df00ff017b82 */ /* 0x000fe20000000800 */
[----:B------:R-:W0:Y:S07]  /*0010*/  S2R R0, SR_TID.X ;  /* 0x0000000000007919 */ /* 0x000e2e0000002100 */
[----:B------:R-:W0:Y:S01]  /*0020*/  S2UR UR4, SR_CTAID.X ;  /* 0x00000000000479c3 */ /* 0x000e220000002500 */
[----:B------:R-:W1:Y:S01]  /*0030*/  LDCU UR5, c[0x0][0x384] ;  /* 0x00007080ff0577ac */ /* 0x000e620008000800 */
[----:B------:R-:W2:Y:S06]  /*0040*/  S2R R6, SR_CTAID.Z ;  /* 0x0000000000067919 */ /* 0x000eac0000002700 */
[----:B------:R-:W0:Y:S08]  /*0050*/  LDC R7, c[0x0][0x360] ;  /* 0x0000d800ff077b82 */ /* 0x000e300000000800 */
[----:B------:R-:W1:Y:S08]  /*0060*/  LDC R4, c[0x0][0x388] ;  /* 0x0000e200ff047b82 */ /* 0x000e700000000800 */
[----:B------:R-:W3:Y:S08]  /*0070*/  S2UR UR8, SR_CTAID.Y ;  /* 0x00000000000879c3 */ /* 0x000ef00000002600 */
[----:B------:R-:W3:Y:S01]  /*0080*/  LDC.64 R2, c[0x0][0x390] ;  /* 0x0000e400ff027b82 */ /* 0x000ee20000000a00 */
[----:B0-----:R-:W-:-:S02]  /*0090*/  IMAD R7, R7, UR4, R0 ;  /* 0x0000000407077c24 */ /* 0x001fc4000f8e0200 */
[----:B-1----:R-:W-:Y:S01]  /*00a0*/  IMAD R0, R4, UR5, RZ ;  /* 0x0000000504007c24 */ /* 0x002fe2000f8e02ff */
[----:B---3--:R-:W-:-:S04]  /*00b0*/  ISETP.LE.AND P0, PT, R2, UR8, PT ;  /* 0x0000000802007c0c */ /* 0x008fc8000bf03270 */
[----:B------:R-:W-:-:S04]  /*00c0*/  ISETP.GE.OR P0, PT, R7, R0, P0 ;  /* 0x000000000700720c */ /* 0x000fc80000706670 */
[----:B--2---:R-:W-:-:S13]  /*00d0*/  ISETP.GE.OR P0, PT, R6, R3, P0 ;  /* 0x000000030600720c */ /* 0x004fda0000706670 */
[----:B------:R-:W-:Y:S05]  /*00e0*/  @P0 EXIT ;  /* 0x000000000000094d */ /* 0x000fea0003800000 */
[----:B------:R-:W0:Y:S01]  /*00f0*/  LDC.64 R8, c[0x0][0x3b8] ;  /* 0x0000ee00ff087b82 */ /* 0x000e220000000a00 */
[----:B------:R-:W1:Y:S01]  /*0100*/  LDCU.64 UR6, c[0x0][0x358] ;  /* 0x00006b00ff0677ac */ /* 0x000e620008000a00 */
[----:B0-----:R-:W-:-:S05]  /*0110*/  IMAD.WIDE R8, R7, 0x4, R8 ;  /* 0x0000000407087825 */ /* 0x001fca00078e0208 */
[----:B-1----:R-:W2:Y:S02]  /*0120*/  LDG.E R0, desc[UR6][R8.64] ;  /* 0x0000000608007981 */ /* 0x002ea4000c1e1900 */
[----:B--2---:R-:W-:-:S13]  /*0130*/  ISETP.NE.AND P0, PT, R0, -0x1, PT ;  /* 0xffffffff0000780c */ /* 0x004fda0003f05270 */
[----:B------:R-:W-:Y:S05]  /*0140*/  @!P0 EXIT ;  /* 0x000000000000894d */ /* 0x000fea0003800000 */
[----:B------:R-:W-:Y:S02]  /*0150*/  IABS R10, R4 ;  /* 0x00000004000a7213 */ /* 0x000fe40000000000 */
[----:B------:R-:W-:Y:S02]  /*0160*/  IABS R12, R7 ;  /* 0x00000007000c7213 */ /* 0x000fe40000000000 */
[----:B------:R-:W0:Y:S08]  /*0170*/  I2F.RP R5, R10 ;  /* 0x0000000a00057306 */ /* 0x000e300000209400 */
[----:B0-----:R-:W0:Y:S02]  /*0180*/  MUFU.RCP R5, R5 ;  /* 0x0000000500057308 */ /* 0x001e240000001000 */
[----:B0-----:R-:W-:-:S06]  /*0190*/  VIADD R8, R5, 0xffffffe ;  /* 0x0ffffffe05087836 */ /* 0x001fcc0000000000 */
[----:B------:R0:W1:Y:S02]  /*01a0*/  F2I.FTZ.U32.TRUNC.NTZ R9, R8 ;  /* 0x0000000800097305 */ /* 0x000064000021f000 */
[----:B0-----:R-:W-:Y:S02]  /*01b0*/  IMAD.MOV.U32 R8, RZ, RZ, RZ ;  /* 0x000000ffff087224 */ /* 0x001fe400078e00ff */
[----:B-1----:R-:W-:-:S04]  /*01c0*/  IMAD.MOV R11, RZ, RZ, -R9 ;  /* 0x000000ffff0b7224 */ /* 0x002fc800078e0a09 */
[----:B------:R-:W-:-:S04]  /*01d0*/  IMAD R11, R11, R10, RZ ;  /* 0x0000000a0b0b7224 */ /* 0x000fc800078e02ff */
[----:B------:R-:W-:-:S04]  /*01e0*/  IMAD.HI.U32 R9, R9, R11, R8 ;  /* 0x0000000b09097227 */ /* 0x000fc800078e0008 */
[----:B------:R-:W-:-:S04]  /*01f0*/  IMAD.MOV.U32 R11, RZ, RZ, R12 ;  /* 0x000000ffff0b7224 */ /* 0x000fc800078e000c */
[----:B------:R-:W-:-:S04]  /*0200*/  IMAD.HI.U32 R9, R9, R11, RZ ;  /* 0x0000000b09097227 */ /* 0x000fc800078e00ff */
[----:B------:R-:W-:-:S04]  /*0210*/  IMAD.MOV R5, RZ, RZ, -R9 ;  /* 0x000000ffff057224 */ /* 0x000fc800078e0a09 */
[----:B------:R-:W-:-:S05]  /*0220*/  IMAD R5, R10, R5, R11 ;  /* 0x000000050a057224 */ /* 0x000fca00078e020b */
[----:B------:R-:W-:-:S13]  /*0230*/  ISETP.GT.U32.AND P2, PT, R10, R5, PT ;  /* 0x000000050a00720c */ /* 0x000fda0003f44070 */
[-C--:B------:R-:W-:Y:S01]  /*0240*/  @!P2 IADD3 R5, PT, PT, R5, -R10.reuse, RZ ;  /* 0x8000000a0505a210 */ /* 0x080fe20007ffe0ff */
[----:B------:R-:W-:Y:S01]  /*0250*/  @!P2 VIADD R9, R9, 0x1 ;  /* 0x000000010909a836 */ /* 0x000fe20000000000 */
[----:B------:R-:W-:Y:S02]  /*0260*/  ISETP.NE.AND P2, PT, R4, RZ, PT ;  /* 0x000000ff0400720c */ /* 0x000fe40003f45270 */
[----:B------:R-:W-:Y:S02]  /*0270*/  ISETP.GE.U32.AND P0, PT, R5, R10, PT ;  /* 0x0000000a0500720c */ /* 0x000fe40003f06070 */
[----:B------:R-:W0:Y:S01]  /*0280*/  LDC.64 R10, c[0x0][0x3b0] ;  /* 0x0000ec00ff0a7b82 */ /* 0x000e220000000a00 */
[----:B------:R-:W-:-:S04]  /*0290*/  LOP3.LUT R5, R7, R4, RZ, 0x3c, !PT ;  /* 0x0000000407057212 */ /* 0x000fc800078e3cff */
[----:B------:R-:W-:-:S06]  /*02a0*/  ISETP.GE.AND P1, PT, R5, RZ, PT ;  /* 0x000000ff0500720c */ /* 0x000fcc0003f26270 */
[----:B------:R-:W-:-:S07]  /*02b0*/  @P0 VIADD R9, R9, 0x1 ;  /* 0x0000000109090836 */ /* 0x000fce0000000000 */
[----:B------:R-:W-:Y:S01]  /*02c0*/  @!P1 IMAD.MOV R9, RZ, RZ, -R9 ;  /* 0x000000ffff099224 */ /* 0x000fe200078e0a09 */
[----:B------:R-:W-:-:S05]  /*02d0*/  @!P2 LOP3.LUT R9, RZ, R4, RZ, 0x33, !PT ;  /* 0x00000004ff09a212 */ /* 0x000fca00078e33ff */
[----:B0-----:R-:W-:-:S06]  /*02e0*/  IMAD.WIDE R10, R9, 0x4, R10 ;  /* 0x00000004090a7825 */ /* 0x001fcc00078e020a */
[----:B------:R-:W2:Y:S01]  /*02f0*/  LDG.E R10, desc[UR6][R10.64] ;  /* 0x000000060a0a7981 */ /* 0x000ea2000c1e1900 */
[----:B------:R-:W-:Y:S01]  /*0300*/  BSSY.RECONVERGENT B0, `(.L_x_0) ;  /* 0x0000065000007945 */ /* 0x000fe20003800200 */
[----:B------:R-:W-:Y:S01]  /*0310*/  IMAD.MOV.U32 R9, RZ, RZ, RZ ;  /* 0x000000ffff097224 */ /* 0x000fe200078e00ff */
[----:B--2---:R-:W-:-:S13]  /*0320*/  ISETP.GE.AND P0, PT, R10, 0x1, PT ;  /* 0x000000010a00780c */ /* 0x004fda0003f06270 */
[----:B------:R-:W-:Y:S05]  /*0330*/  @!P0 BRA `(.L_x_1) ;  /* 0x0000000400848947 */ /* 0x000fea0003800000 */
[C---:B------:R-:W-:Y:S01]  /*0340*/  ISETP.GE.U32.AND P1, PT, R10.reuse, 0x10, PT ;  /* 0x000000100a00780c */ /* 0x040fe20003f26070 */
[----:B------:R-:W-:Y:S01]  /*0350*/  BSSY.RECONVERGENT B1, `(.L_x_2) ;  /* 0x000002c000017945 */ /* 0x000fe20003800200 */
[----:B------:R-:W-:Y:S02]  /*0360*/  LOP3.LUT R26, R10, 0xf, RZ, 0xc0, !PT ;  /* 0x0000000f0a1a7812 */ /* 0x000fe400078ec0ff */
[----:B------:R-:W-:Y:S02]  /*0370*/  CS2R R8, SRZ ;  /* 0x0000000000087805 */ /* 0x000fe4000001ff00 */
[----:B------:R-:W-:-:S07]  /*0380*/  ISETP.NE.AND P0, PT, R26, RZ, PT ;  /* 0x000000ff1a00720c */ /* 0x000fce0003f05270 */
[----:B------:R-:W-:Y:S06]  /*0390*/  @!P1 BRA `(.L_x_3) ;  /* 0x00000000009c9947 */ /* 0x000fec0003800000 */
[----:B------:R-:W0:Y:S01]  /*03a0*/  LDCU.64 UR4, c[0x0][0x3a8] ;  /* 0x00007500ff0477ac */ /* 0x000e220008000a00 */
[----:B------:R-:W-:Y:S01]  /*03b0*/  LOP3.LUT R8, R10, 0x7ffffff0, RZ, 0xc0, !PT ;  /* 0x7ffffff00a087812 */ /* 0x000fe200078ec0ff */
[----:B------:R-:W-:-:S04]  /*03c0*/  HFMA2 R9, -RZ, RZ, 0, 0 ;  /* 0x00000000ff097431 */ /* 0x000fc800000001ff */
[----:B------:R-:W-:Y:S01]  /*03d0*/  IMAD.MOV R11, RZ, RZ, -R8 ;  /* 0x000000ffff0b7224 */ /* 0x000fe200078e0a08 */
[----:B0-----:R-:W-:-:S04]  /*03e0*/  UIADD3 UR4, UP0, UPT, UR4, 0x20, URZ ;  /* 0x0000002004047890 */ /* 0x001fc8000ff1e0ff */
[----:B------:R-:W-:Y:S02]  /*03f0*/  UIADD3.X UR5, UPT, UPT, URZ, UR5, URZ, UP0, !UPT ;  /* 0x00000005ff057290 */ /* 0x000fe400087fe4ff */
[----:B------:R-:W-:-:S04]  /*0400*/  IMAD.U32 R13, RZ, RZ, UR4 ;  /* 0x00000004ff0d7e24 */ /* 0x000fc8000f8e00ff */
[----:B------:R-:W-:-:S07]  /*0410*/  IMAD.U32 R12, RZ, RZ, UR5 ;  /* 0x00000005ff0c7e24 */ /* 0x000fce000f8e00ff */
.L_x_4:
[----:B------:R-:W-:Y:S01]  /*0420*/  IMAD.MOV.U32 R4, RZ, RZ, R13 ;  /* 0x000000ffff047224 */ /* 0x000fe200078e000d */
[----:B------:R-:W-:-:S05]  /*0430*/  MOV R5, R12 ;  /* 0x0000000c00057202 */ /* 0x000fca0000000f00 */
[----:B------:R-:W2:Y:S04]  /*0440*/  LDG.E R20, desc[UR6][R4.64+-0x20] ;  /* 0xffffe00604147981 */ /* 0x000ea8000c1e1900 */
[----:B------:R-:W2:Y:S04]  /*0450*/  LDG.E R21, desc[UR6][R4.64+-0x1c] ;  /* 0xffffe40604157981 */ /* 0x000ea8000c1e1900 */
[----:B------:R-:W3:Y:S04]  /*0460*/  LDG.E R24, desc[UR6][R4.64+-0x18] ;  /* 0xffffe80604187981 */ /* 0x000ee8000c1e1900 */
[----:B------:R-:W3:Y:S04]  /*0470*/  LDG.E R25, desc[UR6][R4.64+-0x14] ;  /* 0xffffec0604197981 */ /* 0x000ee8000c1e1900 */
[----:B------:R-:W4:Y:S04]  /*0480*/  LDG.E R19, desc[UR6][R4.64+-0x10] ;  /* 0xfffff00604137981 */ /* 0x000f28000c1e1900 */
[----:B------:R-:W4:Y:S04]  /*0490*/  LDG.E R18, desc[UR6][R4.64+-0xc] ;  /* 0xfffff40604127981 */ /* 0x000f28000c1e1900 */
[----:B------:R-:W5:Y:S04]  /*04a0*/  LDG.E R17, desc[UR6][R4.64+-0x8] ;  /* 0xfffff80604117981 */ /* 0x000f68000c1e1900 */
[----:B------:R-:W5:Y:S04]  /*04b0*/  LDG.E R16, desc[UR6][R4.64+-0x4] ;  /* 0xfffffc0604107981 */ /* 0x000f68000c1e1900 */
[----:B------:R-:W5:Y:S04]  /*04c0*/  LDG.E R15, desc[UR6][R4.64] ;  /* 0x00000006040f7981 */ /* 0x000f68000c1e1900 */
[----:B------:R-:W5:Y:S04]  /*04d0*/  LDG.E R14, desc[UR6][R4.64+0x4] ;  /* 0x00000406040e7981 */ /* 0x000f68000c1e1900 */
[----:B------:R-:W5:Y:S04]  /*04e0*/  LDG.E R13, desc[UR6][R4.64+0x8] ;  /* 0x00000806040d7981 */ /* 0x000f68000c1e1900 */
[----:B------:R-:W5:Y:S04]  /*04f0*/  LDG.E R12, desc[UR6][R4.64+0xc] ;  /* 0x00000c06040c7981 */ /* 0x000f68000c1e1900 */
[----:B------:R-:W5:Y:S01]  /*0500*/  LDG.E R22, desc[UR6][R4.64+0x14] ;  /* 0x0000140604167981 */ /* 0x000f62000c1e1900 */
[----:B--2---:R-:W-:-:S03]  /*0510*/  IADD3 R23, PT, PT, R21, R20, R9 ;  /* 0x0000001415177210 */ /* 0x004fc60007ffe009 */
[----:B------:R-:W2:Y:S04]  /*0520*/  LDG.E R9, desc[UR6][R4.64+0x10] ;  /* 0x0000100604097981 */ /* 0x000ea8000c1e1900 */
[----:B------:R-:W2:Y:S04]  /*0530*/  LDG.E R21, desc[UR6][R4.64+0x18] ;  /* 0x0000180604157981 */ /* 0x000ea8000c1e1900 */
[----:B------:R-:W2:Y:S01]  /*0540*/  LDG.E R20, desc[UR6][R4.64+0x1c] ;  /* 0x00001c0604147981 */ /* 0x000ea2000c1e1900 */
[----:B---3--:R-:W-:Y:S01]  /*0550*/  IADD3 R23, PT, PT, R25, R24, R23 ;  /* 0x0000001819177210 */ /* 0x008fe20007ffe017 */
[----:B------:R-:W-:-:S03]  /*0560*/  VIADD R11, R11, 0x10 ;  /* 0x000000100b0b7836 */ /* 0x000fc60000000000 */
[----:B----4-:R-:W-:Y:S02]  /*0570*/  IADD3 R18, PT, PT, R18, R19, R23 ;  /* 0x0000001312127210 */ /* 0x010fe40007ffe017 */
[----:B------:R-:W-:Y:S02]  /*0580*/  ISETP.NE.AND P1, PT, R11, RZ, PT ;  /* 0x000000ff0b00720c */ /* 0x000fe40003f25270 */
[----:B-----5:R-:W-:-:S04]  /*0590*/  IADD3 R16, PT, PT, R16, R17, R18 ;  /* 0x0000001110107210 */ /* 0x020fc80007ffe012 */
[----:B------:R-:W-:-:S04]  /*05a0*/  IADD3 R14, PT, PT, R14, R15, R16 ;  /* 0x0000000f0e0e7210 */ /* 0x000fc80007ffe010 */
[----:B------:R-:W-:Y:S02]  /*05b0*/  IADD3 R12, PT, PT, R12, R13, R14 ;  /* 0x0000000d0c0c7210 */ /* 0x000fe40007ffe00e */
[----:B------:R-:W-:Y:S02]  /*05c0*/  IADD3 R13, P2, PT, R4, 0x40, RZ ;  /* 0x00000040040d7810 */ /* 0x000fe40007f5e0ff */
[----:B--2---:R-:W-:-:S03]  /*05d0*/  IADD3 R9, PT, PT, R22, R9, R12 ;  /* 0x0000000916097210 */ /* 0x004fc60007ffe00c */
[----:B------:R-:W-:Y:S01]  /*05e0*/  IMAD.X R12, RZ, RZ, R5, P2 ;  /* 0x000000ffff0c7224 */ /* 0x000fe200010e0605 */
[----:B------:R-:W-:Y:S01]  /*05f0*/  IADD3 R9, PT, PT, R20, R21, R9 ;  /* 0x0000001514097210 */ /* 0x000fe20007ffe009 */
[----:B------:R-:W-:Y:S06]  /*0600*/  @P1 BRA `(.L_x_4) ;  /* 0xfffffffc00841947 */ /* 0x000fec000383ffff */
.L_x_3:
[----:B------:R-:W-:Y:S05]  /*0610*/  BSYNC.RECONVERGENT B1 ;  /* 0x0000000000017941 */ /* 0x000fea0003800200 */
.L_x_2:
[----:B------:R-:W-:Y:S05]  /*0620*/  @!P0 BRA `(.L_x_1) ;  /* 0x0000000000c88947 */ /* 0x000fea0003800000 */
[----:B------:R-:W-:Y:S01]  /*0630*/  ISETP.GE.U32.AND P0, PT, R26, 0x8, PT ;  /* 0x000000081a00780c */ /* 0x000fe20003f06070 */
[----:B------:R-:W-:Y:S01]  /*0640*/  BSSY.RECONVERGENT B1, `(.L_x_5) ;  /* 0x0000013000017945 */ /* 0x000fe20003800200 */
[----:B------:R-:W-:-:S04]  /*0650*/  LOP3.LUT R19, R10, 0x7, RZ, 0xc0, !PT ;  /* 0x000000070a137812 */ /* 0x000fc800078ec0ff */
[----:B------:R-:W-:-:S07]  /*0660*/  ISETP.NE.AND P1, PT, R19, RZ, PT ;  /* 0x000000ff1300720c */ /* 0x000fce0003f25270 */
[----:B------:R-:W-:Y:S06]  /*0670*/  @!P0 BRA `(.L_x_6) ;  /* 0x00000000003c8947 */ /* 0x000fec0003800000 */
[----:B------:R-:W0:Y:S02]  /*0680*/  LDC.64 R4, c[0x0][0x3a8] ;  /* 0x0000ea00ff047b82 */ /* 0x000e240000000a00 */
[----:B0-----:R-:W-:-:S05]  /*0690*/  IMAD.WIDE.U32 R4, R8, 0x4, R4 ;  /* 0x0000000408047825 */ /* 0x001fca00078e0004 */
[----:B------:R-:W2:Y:S04]  /*06a0*/  LDG.E R12, desc[UR6][R4.64] ;  /* 0x00000006040c7981 */ /* 0x000ea8000c1e1900 */
[----:B------:R-:W2:Y:S04]  /*06b0*/  LDG.E R11, desc[UR6][R4.64+0x4] ;  /* 0x00000406040b7981 */ /* 0x000ea8000c1e1900 */
[----:B------:R-:W3:Y:S04]  /*06c0*/  LDG.E R14, desc[UR6][R4.64+0x8] ;  /* 0x00000806040e7981 */ /* 0x000ee8000c1e1900 */
[----:B------:R-:W3:Y:S04]  /*06d0*/  LDG.E R13, desc[UR6][R4.64+0xc] ;  /* 0x00000c06040d7981 */ /* 0x000ee8000c1e1900 */
[----:B------:R-:W4:Y:S04]  /*06e0*/  LDG.E R16, desc[UR6][R4.64+0x10] ;  /* 0x0000100604107981 */ /* 0x000f28000c1e1900 */
[----:B------:R-:W4:Y:S04]  /*06f0*/  LDG.E R15, desc[UR6][R4.64+0x14] ;  /* 0x00001406040f7981 */ /* 0x000f28000c1e1900 */
[----:B------:R-:W5:Y:S04]  /*0700*/  LDG.E R18, desc[UR6][R4.64+0x18] ;  /* 0x0000180604127981 */ /* 0x000f68000c1e1900 */
[----:B------:R-:W5:Y:S01]  /*0710*/  LDG.E R17, desc[UR6][R4.64+0x1c] ;  /* 0x00001c0604117981 */ /* 0x000f62000c1e1900 */
[----:B------:R-:W-:Y:S01]  /*0720*/  VIADD R8, R8, 0x8 ;  /* 0x0000000808087836 */ /* 0x000fe20000000000 */
[----:B--2---:R-:W-:-:S04]  /*0730*/  IADD3 R11, PT, PT, R11, R12, R9 ;  /* 0x0000000c0b0b7210 */ /* 0x004fc80007ffe009 */
[----:B---3--:R-:W-:-:S04]  /*0740*/  IADD3 R11, PT, PT, R13, R14, R11 ;  /* 0x0000000e0d0b7210 */ /* 0x008fc80007ffe00b */
[----:B----4-:R-:W-:-:S04]  /*0750*/  IADD3 R11, PT, PT, R15, R16, R11 ;  /* 0x000000100f0b7210 */ /* 0x010fc80007ffe00b */
[----:B-----5:R-:W-:-:S07]  /*0760*/  IADD3 R9, PT, PT, R17, R18, R11 ;  /* 0x0000001211097210 */ /* 0x020fce0007ffe00b */
.L_x_6:
[----:B------:R-:W-:Y:S05]  /*0770*/  BSYNC.RECONVERGENT B1 ;  /* 0x0000000000017941 */ /* 0x000fea0003800200 */
.L_x_5:
        /* <DEDUP_REMOVED lines=11> */
[----:B------:R-:W3:Y:S01]  /*0830*/  LDG.E R13, desc[UR6][R4.64+0xc] ;  /* 0x00000c06040d7981 */ /* 0x000ee2000c1e1900 */
[----:B------:R-:W-:Y:S01]  /*0840*/  VIADD R8, R8, 0x4 ;  /* 0x0000000408087836 */ /* 0x000fe20000000000 */
[----:B--2---:R-:W-:-:S04]  /*0850*/  IADD3 R9, PT, PT, R11, R12, R9 ;  /* 0x0000000c0b097210 */ /* 0x004fc80007ffe009 */
[----:B---3--:R-:W-:-:S07]  /*0860*/  IADD3 R9, PT, PT, R13, R14, R9 ;  /* 0x0000000e0d097210 */ /* 0x008fce0007ffe009 */
.L_x_8:
[----:B------:R-:W-:Y:S05]  /*0870*/  BSYNC.RECONVERGENT B1 ;  /* 0x0000000000017941 */ /* 0x000fea0003800200 */
.L_x_7:
[----:B------:R-:W-:Y:S05]  /*0880*/  @!P1 BRA `(.L_x_1) ;  /* 0x0000000000309947 */ /* 0x000fea0003800000 */
[----:B------:R-:W0:Y:S02]  /*0890*/  LDC.64 R4, c[0x0][0x3a8] ;  /* 0x0000ea00ff047b82 */ /* 0x000e240000000a00 */
[----:B0-----:R-:W-:Y:S01]  /*08a0*/  IMAD.WIDE.U32 R4, R8, 0x4, R4 ;  /* 0x0000000408047825 */ /* 0x001fe200078e0004 */
[----:B------:R-:W-:-:S03]  /*08b0*/  IADD3 R8, PT, PT, -R10, RZ, RZ ;  /* 0x000000ff0a087210 */ /* 0x000fc60007ffe1ff */
[----:B------:R-:W-:-:S07]  /*08c0*/  IMAD.MOV.U32 R10, RZ, RZ, R4 ;  /* 0x000000ffff0a7224 */ /* 0x000fce00078e0004 */
.L_x_9:
[----:B------:R-:W-:-:S06]  /*08d0*/  IMAD.MOV.U32 R4, RZ, RZ, R10 ;  /* 0x000000ffff047224 */ /* 0x000fcc00078e000a */
[----:B------:R0:W2:Y:S01]  /*08e0*/  LDG.E R4, desc[UR6][R4.64] ;  /* 0x0000000604047981 */ /* 0x0000a2000c1e1900 */
[----:B------:R-:W-:Y:S01]  /*08f0*/  VIADD R8, R8, 0x1 ;  /* 0x0000000108087836 */ /* 0x000fe20000000000 */
[----:B------:R-:W-:-:S04]  /*0900*/  IADD3 R10, P1, PT, R10, 0x4, RZ ;  /* 0x000000040a0a7810 */ /* 0x000fc80007f3e0ff */
[----:B------:R-:W-:Y:S01]  /*0910*/  ISETP.NE.AND P0, PT, R8, RZ, PT ;  /* 0x000000ff0800720c */ /* 0x000fe20003f05270 */
[----:B0-----:R-:W-:Y:S01]  /*0920*/  IMAD.X R5, RZ, RZ, R5, P1 ;  /* 0x000000ffff057224 */ /* 0x001fe200008e0605 */
[----:B--2---:R-:W-:-:S11]  /*0930*/  IADD3 R9, PT, PT, R4, R9, RZ ;  /* 0x0000000904097210 */ /* 0x004fd60007ffe0ff */
[----:B------:R-:W-:Y:S05]  /*0940*/  @P0 BRA `(.L_x_9) ;  /* 0xfffffffc00e00947 */ /* 0x000fea000383ffff */
.L_x_1:
[----:B------:R-:W-:Y:S05]  /*0950*/  BSYNC.RECONVERGENT B0 ;  /* 0x0000000000007941 */ /* 0x000fea0003800200 */
.L_x_0:
[----:B------:R-:W0:Y:S08]  /*0960*/  LDC.64 R12, c[0x0][0x3c0] ;  /* 0x0000f000ff0c7b82 */ /* 0x000e300000000a00 */
[----:B------:R-:W1:Y:S08]  /*0970*/  LDC R15, c[0x0][0x398] ;  /* 0x0000e600ff0f7b82 */ /* 0x000e700000000800 */
[----:B------:R-:W2:Y:S01]  /*0980*/  LDC.64 R10, c[0x0][0x3d8] ;  /* 0x0000f600ff0a7b82 */ /* 0x000ea20000000a00 */
[----:B0-----:R-:W-:-:S07]  /*0990*/  IMAD.WIDE R12, R7, 0x4, R12 ;  /* 0x00000004070c7825 */ /* 0x001fce00078e020c */
[----:B------:R-:W0:Y:S01]  /*09a0*/  LDC.64 R4, c[0x0][0x3c8] ;  /* 0x0000f200ff047b82 */ /* 0x000e220000000a00 */
[----:B------:R2:W3:Y:S01]  /*09b0*/  LDG.E R14, desc[UR6][R12.64] ;  /* 0x000000060c0e7981 */ /* 0x0004e2000c1e1900 */
[----:B------:R-:W-:-:S04]  /*09c0*/  IMAD R7, R7, R2, UR8 ;  /* 0x0000000807077e24 */ /* 0x000fc8000f8e0202 */
[----:B--2---:R-:W-:-:S06]  /*09d0*/  IMAD.WIDE R12, R7, 0x4, R10 ;  /* 0x00000004070c7825 */ /* 0x004fcc00078e020a */
[----:B------:R-:W2:Y:S01]  /*09e0*/  LDG.E R12, desc[UR6][R12.64] ;  /* 0x000000060c0c7981 */ /* 0x000ea2000c1e1900 */
[----:B---3--:R-:W3:Y:S02]  /*09f0*/  F2I.FLOOR.NTZ R14, R14 ;  /* 0x0000000e000e7305 */ /* 0x008ee40000207100 */
[----:B---3--:R-:W-:-:S04]  /*0a00*/  VIMNMX R8, PT, PT, RZ, R14, !PT ;  /* 0x0000000eff087248 */ /* 0x008fc80007fe0100 */
[----:B-1----:R-:W-:Y:S01]  /*0a10*/  VIADDMNMX R16, R15, 0xffffffff, R8, PT ;  /* 0xffffffff0f107846 */ /* 0x002fe20003800108 */
[----:B------:R-:W-:Y:S02]  /*0a20*/  IMAD R8, R3, UR8, R6 ;  /* 0x0000000803087c24 */ /* 0x000fe4000f8e0206 */
[----:B------:R-:W-:Y:S01]  /*0a30*/  IMAD R15, R2, R3, RZ ;  /* 0x00000003020f7224 */ /* 0x000fe200078e02ff */
[----:B------:R-:W1:Y:S03]  /*0a40*/  LDC.64 R6, c[0x0][0x3e8] ;  /* 0x0000fa00ff067b82 */ /* 0x000e660000000a00 */
[----:B------:R-:W-:-:S04]  /*0a50*/  IMAD R3, R15, R16, R8 ;  /* 0x000000100f037224 */ /* 0x000fc800078e0208 */
[----:B0-----:R-:W-:Y:S02]  /*0a60*/  IMAD.WIDE R10, R3, 0x4, R4 ;  /* 0x00000004030a7825 */ /* 0x001fe400078e0204 */
[----:B------:R-:W0:Y:S04]  /*0a70*/  LDC.64 R4, c[0x0][0x3d0] ;  /* 0x0000f400ff047b82 */ /* 0x000e280000000a00 */
[----:B------:R-:W2:Y:S01]  /*0a80*/  LDG.E R11, desc[UR6][R10.64] ;  /* 0x000000060a0b7981 */ /* 0x000ea2000c1e1900 */
[----:B------:R-:W-:-:S04]  /*0a90*/  IMAD.IADD R0, R0, 0x1, R9 ;  /* 0x0000000100007824 */ /* 0x000fc800078e0209 */
[----:B------:R-:W-:Y:S02]  /*0aa0*/  IMAD R15, R0, R15, R8 ;  /* 0x0000000f000f7224 */ /* 0x000fe400078e0208 */
[----:B------:R-:W3:Y:S02]  /*0ab0*/  LDC.64 R8, c[0x0][0x3e0] ;  /* 0x0000f800ff087b82 */ /* 0x000ee40000000a00 */
[----:B-1----:R-:W-:-:S04]  /*0ac0*/  IMAD.WIDE R6, R15, 0x4, R6 ;  /* 0x000000040f067825 */ /* 0x002fc800078e0206 */
[----:B0-----:R-:W-:-:S04]  /*0ad0*/  IMAD.WIDE R4, R15, 0x4, R4 ;  /* 0x000000040f047825 */ /* 0x001fc800078e0204 */
[----:B--2---:R-:W-:-:S05]  /*0ae0*/  FMUL R17, R12, R11 ;  /* 0x0000000b0c117220 */ /* 0x004fca0000400000 */
[----:B------:R-:W-:Y:S04]  /*0af0*/  REDG.E.ADD.F32.FTZ.RN.STRONG.GPU desc[UR6][R6.64], R17 ;  /* 0x00000011060079a6 */ /* 0x000fe8000c12f306 */
[----:B------:R-:W2:Y:S01]  /*0b00*/  LDG.E R5, desc[UR6][R4.64] ;  /* 0x0000000604057981 */ /* 0x000ea2000c1e1900 */
[----:B---3--:R-:W-:-:S04]  /*0b10*/  IMAD.WIDE R2, R3, 0x4, R8 ;  /* 0x0000000403027825 */ /* 0x008fc800078e0208 */
[----:B--2---:R-:W-:-:S05]  /*0b20*/  FMUL R9, R12, R5 ;  /* 0x000000050c097220 */ /* 0x004fca0000400000 */
[----:B------:R-:W-:Y:S01]  /*0b30*/  REDG.E.ADD.F32.FTZ.RN.STRONG.GPU desc[UR6][R2.64], R9 ;  /* 0x00000009020079a6 */ /* 0x000fe2000c12f306 */
[----:B------:R-:W-:Y:S05]  /*0b40*/  EXIT ;  /* 0x000000000000794d */ /* 0x000fea0003800000 */
.L_x_10:
[----:B------:R-:W-:-:S00]  /*0b50*/  BRA `(.L_x_10) ;  /* 0xfffffffc00fc7947 */ /* 0x000fc0000383ffff */
[----:B------:R-:W-:-:S00]  /*0b60*/  NOP ;  /* 0x0000000000007918 */ /* 0x000fc00000000000 */
        /* <DEDUP_REMOVED lines=9> */
.L_x_22:


//--------------------- .text._Z16rpe_k_forward_v2iiiiiiiPKiS0_S0_S0_PKfS2_S2_Pf --------------------------
	.section	.text._Z16rpe_k_forward_v2iiiiiiiPKiS0_S0_S0_PKfS2_S2_Pf,"ax",@progbits
	.align	128
        .global         _Z16rpe_k_forward_v2iiiiiiiPKiS0_S0_S0_PKfS2_S2_Pf
        .type           _Z16rpe_k_forward_v2iiiiiiiPKiS0_S0_S0_PKfS2_S2_Pf,@function
        .size           _Z16rpe_k_forward_v2iiiiiiiPKiS0_S0_S0_PKfS2_S2_Pf,(.L_x_23 - _Z16rpe_k_forward_v2iiiiiiiPKiS0_S0_S0_PKfS2_S2_Pf)
        .other          _Z16rpe_k_forward_v2iiiiiiiPKiS0_S0_S0_PKfS2_S2_Pf,@"STO_CUDA_ENTRY STV_DEFAULT"
_Z16rpe_k_forward_v2iiiiiiiPKiS0_S0_S0_PKfS2_S2_Pf:
.text._Z16rpe_k_forward_v2iiiiiiiPKiS0_S0_S0_PKfS2_S2_Pf:
[----:B------:R-:W-:Y:S01]  /*0000*/  LDC R1, c[0x0][0x37c] ;  /* 0x0000df00ff017b82 */ /* 0x000fe20000000800 */
[----:B------:R-:W0:Y:S07]  /*0010*/  S2R R7, SR_CTAID.X ;  /* 0x0000000000077919 */ /* 0x000e2e0000002500 */
[----:B------:R-:W1:Y:S01]  /*0020*/  S2UR UR8, SR_CTAID.Y ;  /* 0x00000000000879c3 */ /* 0x000e620000002600 */
[----:B------:R-:W0:Y:S01]  /*0030*/  LDCU UR4, c[0x0][0x384] ;  /* 0x00007080ff0477ac */ /* 0x000e220008000800 */
[----:B------:R-:W2:Y:S01]  /*0040*/  S2R R2, SR_TID.X ;  /* 0x0000000000027919 */ /* 0x000ea20000002100 */
[----:B------:R-:W2:Y:S05]  /*0050*/  LDCU UR5, c[0x0][0x388] ;  /* 0x00007100ff0577ac */ /* 0x000eaa0008000800 */
[----:B------:R-:W1:Y:S02]  /*0060*/  LDC R0, c[0x0][0x390] ;  /* 0x0000e400ff007b82 */ /* 0x000e640000000800 */
[----:B-1----:R-:W-:-:S04]  /*0070*/  ISETP.LE.AND P0, PT, R0, UR8, PT ;  /* 0x0000000800007c0c */ /* 0x002fc8000bf03270 */
[----:B0-----:R-:W-:-:S04]  /*0080*/  ISETP.GE.OR P0, PT, R7, UR4, P0 ;  /* 0x0000000407007c0c */ /* 0x001fc80008706670 */
[----:B--2---:R-:W-:-:S13]  /*0090*/  ISETP.GE.OR P0, PT, R2, UR5, P0 ;  /* 0x0000000502007c0c */ /* 0x004fda0008706670 */
[----:B------:R-:W-:Y:S05]  /*00a0*/  @P0 EXIT ;  /* 0x000000000000094d */ /* 0x000fea0003800000 */
[----:B------:R-:W0:Y:S01]  /*00b0*/  LDC.64 R4, c[0x0][0x3b8] ;  /* 0x0000ee00ff047b82 */ /* 0x000e220000000a00 */
[----:B------:R-:W1:Y:S01]  /*00c0*/  LDCU.64 UR6, c[0x0][0x358] ;  /* 0x00006b00ff0677ac */ /* 0x000e620008000a00 */
[----:B------:R-:W-:-:S04]  /*00d0*/  IMAD R3, R7, UR5, R2 ;  /* 0x0000000507037c24 */ /* 0x000fc8000f8e0202 */
[----:B0-----:R-:W-:-:S05]  /*00e0*/  IMAD.WIDE.U32 R4, R3, 0x4, R4 ;  /* 0x0000000403047825 */ /* 0x001fca00078e0004 */
[----:B-1----:R-:W2:Y:S02]  /*00f0*/  LDG.E R2, desc[UR6][R4.64] ;  /* 0x0000000604027981 */ /* 0x002ea4000c1e1900 */
[----:B--2---:R-:W-:-:S13]  /*0100*/  ISETP.NE.AND P0, PT, R2, -0x1, PT ;  /* 0xffffffff0200780c */ /* 0x004fda0003f05270 */
[----:B------:R-:W-:Y:S05]  /*0110*/  @!P0 EXIT ;  /* 0x000000000000894d */ /* 0x000fea0003800000 */
[----:B------:R-:W0:Y:S02]  /*0120*/  LDC.64 R8, c[0x0][0x3b0] ;  /* 0x0000ec00ff087b82 */ /* 0x000e240000000a00 */
[----:B0-----:R-:W-:-:S06]  /*0130*/  IMAD.WIDE.U32 R8, R7, 0x4, R8 ;  /* 0x0000000407087825 */ /* 0x001fcc00078e0008 */
[----:B------:R-:W2:Y:S01]  /*0140*/  LDG.E R8, desc[UR6][R8.64] ;  /* 0x0000000608087981 */ /* 0x000ea2000c1e1900 */
[----:B------:R-:W-:Y:S01]  /*0150*/  IMAD.MOV.U32 R7, RZ, RZ, RZ ;  /* 0x000000ffff077224 */ /* 0x000fe200078e00ff */
[----:B--2---:R-:W-:-:S13]  /*0160*/  ISETP.GE.AND P0, PT, R8, 0x1, PT ;  /* 0x000000010800780c */ /* 0x004fda0003f06270 */
[----:B------:R-:W-:Y:S05]  /*0170*/  @!P0 BRA `(.L_x_11) ;  /* 0x0000000400688947 */ /* 0x000fea0003800000 */
[C---:B------:R-:W-:Y:S02]  /*0180*/  ISETP.GE.U32.AND P0, PT, R8.reuse, 0x10, PT ;  /* 0x000000100800780c */ /* 0x040fe40003f06070 */
[----:B------:R-:W-:Y:S02]  /*0190*/  CS2R R6, SRZ ;  /* 0x0000000000067805 */ /* 0x000fe4000001ff00 */
[----:B------:R-:W-:-:S04]  /*01a0*/  LOP3.LUT R26, R8, 0xf, RZ, 0xc0, !PT ;  /* 0x0000000f081a7812 */ /* 0x000fc800078ec0ff */
[----:B------:R-:W-:-:S05]  /*01b0*/  ISETP.NE.AND P1, PT, R26, RZ, PT ;  /* 0x000000ff1a00720c */ /* 0x000fca0003f25270 */
[----:B------:R-:W-:Y:S08]  /*01c0*/  @!P0 BRA `(.L_x_12) ;  /* 0x0000000000988947 */ /* 0x000ff00003800000 */
[----:B------:R-:W0:Y:S01]  /*01d0*/  LDCU.64 UR4, c[0x0][0x3a8] ;  /* 0x00007500ff0477ac */ /* 0x000e220008000a00 */
[----:B------:R-:W-:Y:S01]  /*01e0*/  LOP3.LUT R6, R8, 0x7ffffff0, RZ, 0xc0, !PT ;  /* 0x7ffffff008067812 */ /* 0x000fe200078ec0ff */
[----:B------:R-:W-:-:S04]  /*01f0*/  IMAD.MOV.U32 R7, RZ, RZ, RZ ;  /* 0x000000ffff077224 */ /* 0x000fc800078e00ff */
[----:B------:R-:W-:Y:S01]  /*0200*/  IMAD.MOV R9, RZ, RZ, -R6 ;  /* 0x000000ffff097224 */ /* 0x000fe200078e0a06 */
[----:B0-----:R-:W-:-:S04]  /*0210*/  UIADD3 UR4, UP0, UPT, UR4, 0x20, URZ ;  /* 0x0000002004047890 */ /* 0x001fc8000ff1e0ff */
[----:B------:R-:W-:Y:S02]  /*0220*/  UIADD3.X UR5, UPT, UPT, URZ, UR5, URZ, UP0, !UPT ;  /* 0x00000005ff057290 */ /* 0x000fe400087fe4ff */
[----:B------:R-:W-:-:S04]  /*0230*/  IMAD.U32 R15, RZ, RZ, UR4 ;  /* 0x00000004ff0f7e24 */ /* 0x000fc8000f8e00ff */
[----:B------:R-:W-:-:S07]  /*0240*/  IMAD.U32 R5, RZ, RZ, UR5 ;  /* 0x00000005ff057e24 */ /* 0x000fce000f8e00ff */
.L_x_13:
[----:B------:R-:W-:-:S05]  /*0250*/  IMAD.MOV.U32 R4, RZ, RZ, R15 ;  /* 0x000000ffff047224 */ /* 0x000fca00078e000f */
        /* <DEDUP_REMOVED lines=15> */
[----:B------:R0:W5:Y:S01]  /*0350*/  LDG.E R11, desc[UR6][R4.64+0x1c] ;  /* 0x00001c06040b7981 */ /* 0x000162000c1e1900 */
[----:B------:R-:W-:-:S05]  /*0360*/  VIADD R9, R9, 0x10 ;  /* 0x0000001009097836 */ /* 0x000fca0000000000 */
[----:B------:R-:W-:Y:S02]  /*0370*/  ISETP.NE.AND P0, PT, R9, RZ, PT ;  /* 0x000000ff0900720c */ /* 0x000fe40003f05270 */
[----:B--2---:R-:W-:-:S04]  /*0380*/  IADD3 R18, PT, PT, R19, R18, R7 ;  /* 0x0000001213127210 */ /* 0x004fc80007ffe007 */
[----:B---3--:R-:W-:-:S04]  /*0390*/  IADD3 R18, PT, PT, R20, R21, R18 ;  /* 0x0000001514127210 */ /* 0x008fc80007ffe012 */
[----:B----4-:R-:W-:-:S04]  /*03a0*/  IADD3 R18, PT, PT, R22, R23, R18 ;  /* 0x0000001716127210 */ /* 0x010fc80007ffe012 */
[----:B-----5:R-:W-:-:S04]  /*03b0*/  IADD3 R18, PT, PT, R24, R25, R18 ;  /* 0x0000001918127210 */ /* 0x020fc80007ffe012 */
[----:B------:R-:W-:-:S04]  /*03c0*/  IADD3 R16, PT, PT, R16, R17, R18 ;  /* 0x0000001110107210 */ /* 0x000fc80007ffe012 */
[----:B------:R-:W-:Y:S02]  /*03d0*/  IADD3 R14, PT, PT, R14, R15, R16 ;  /* 0x0000000f0e0e7210 */ /* 0x000fe40007ffe010 */
[----:B------:R-:W-:-:S05]  /*03e0*/  IADD3 R15, P2, PT, R4, 0x40, RZ ;  /* 0x00000040040f7810 */ /* 0x000fca0007f5e0ff */
[----:B0-----:R-:W-:Y:S01]  /*03f0*/  IMAD.X R5, RZ, RZ, R5, P2 ;  /* 0x000000ffff057224 */ /* 0x001fe200010e0605 */
[----:B------:R-:W-:-:S04]  /*0400*/  IADD3 R10, PT, PT, R13, R10, R14 ;  /* 0x0000000a0d0a7210 */ /* 0x000fc80007ffe00e */
[----:B------:R-:W-:Y:S01]  /*0410*/  IADD3 R7, PT, PT, R11, R12, R10 ;  /* 0x0000000c0b077210 */ /* 0x000fe20007ffe00a */
[----:B------:R-:W-:Y:S06]  /*0420*/  @P0 BRA `(.L_x_13) ;  /* 0xfffffffc00880947 */ /* 0x000fec000383ffff */
.L_x_12:
[----:B------:R-:W-:Y:S05]  /*0430*/  @!P1 BRA `(.L_x_11) ;  /* 0x0000000000b89947 */ /* 0x000fea0003800000 */
[----:B------:R-:W-:Y:S02]  /*0440*/  ISETP.GE.U32.AND P0, PT, R26, 0x8, PT ;  /* 0x000000081a00780c */ /* 0x000fe40003f06070 */
        /* <DEDUP_REMOVED lines=18> */
.L_x_14:
        /* <DEDUP_REMOVED lines=14> */
.L_x_15:
[----:B------:R-:W-:Y:S05]  /*0650*/  @!P1 BRA `(.L_x_11) ;  /* 0x0000000000309947 */ /* 0x000fea0003800000 */
[----:B------:R-:W0:Y:S01]  /*0660*/  LDC.64 R4, c[0x0][0x3a8] ;  /* 0x0000ea00ff047b82 */ /* 0x000e220000000a00 */
[----:B------:R-:W-:Y:S02]  /*0670*/  IMAD.MOV R8, RZ, RZ, -R8 ;  /* 0x000000ffff087224 */ /* 0x000fe400078e0a08 */
[----:B0-----:R-:W-:-:S04]  /*0680*/  IMAD.WIDE.U32 R4, R6, 0x4, R4 ;  /* 0x0000000406047825 */ /* 0x001fc800078e0004 */
[----:B------:R-:W-:-:S07]  /*0690*/  IMAD.MOV.U32 R6, RZ, RZ, R4 ;  /* 0x000000ffff067224 */ /* 0x000fce00078e0004 */
.L_x_16:
[----:B------:R-:W-:-:S06]  /*06a0*/  IMAD.MOV.U32 R4, RZ, RZ, R6 ;  /* 0x000000ffff047224 */ /* 0x000fcc00078e0006 */
[----:B------:R0:W2:Y:S01]  /*06b0*/  LDG.E R4, desc[UR6][R4.64] ;  /* 0x0000000604047981 */ /* 0x0000a2000c1e1900 */
[----:B------:R-:W-:Y:S01]  /*06c0*/  VIADD R8, R8, 0x1 ;  /* 0x0000000108087836 */ /* 0x000fe20000000000 */
[----:B------:R-:W-:-:S04]  /*06d0*/  IADD3 R6, P1, PT, R6, 0x4, RZ ;  /* 0x0000000406067810 */ /* 0x000fc80007f3e0ff */
[----:B------:R-:W-:Y:S01]  /*06e0*/  ISETP.NE.AND P0, PT, R8, RZ, PT ;  /* 0x000000ff0800720c */ /* 0x000fe20003f05270 */
[----:B0-----:R-:W-:Y:S02]  /*06f0*/  IMAD.X R5, RZ, RZ, R5, P1 ;  /* 0x000000ffff057224 */ /* 0x001fe400008e0605 */
[----:B--2---:R-:W-:-:S10]  /*0700*/  IMAD.IADD R7, R4, 0x1, R7 ;  /* 0x0000000104077824 */ /* 0x004fd400078e0207 */
[----:B------:R-:W-:Y:S05]  /*0710*/  @P0 BRA `(.L_x_16) ;  /* 0xfffffffc00e00947 */ /* 0x000fea000383ffff */
.L_x_11:
[----:B------:R-:W0:Y:S08]  /*0720*/  LDC.64 R4, c[0x0][0x3c0] ;  /* 0x0000f000ff047b82 */ /* 0x000e300000000a00 */
[----:B------:R-:W1:Y:S08]  /*0730*/  LDC R12, c[0x0][0x394] ;  /* 0x0000e500ff0c7b82 */ /* 0x000e700000000800 */
[----:B------:R-:W2:Y:S01]  /*0740*/  LDC R9, c[0x0][0x398] ;  /* 0x0000e600ff097b82 */ /* 0x000ea20000000800 */
[----:B0-----:R-:W-:-:S06]  /*0750*/  IMAD.WIDE.U32 R4, R3, 0x4, R4 ;  /* 0x0000000403047825 */ /* 0x001fcc00078e0004 */
[----:B------:R-:W3:Y:S01]  /*0760*/  LDG.E R4, desc[UR6][R4.64] ;  /* 0x0000000604047981 */ /* 0x000ee2000c1e1900 */
[----:B------:R-:W-:Y:S01]  /*0770*/  IMAD.IADD R7, R2, 0x1, R7 ;  /* 0x0000000102077824 */ /* 0x000fe200078e0207 */
[----:B-1----:R-:W-:Y:S01]  /*0780*/  ISETP.GE.AND P0, PT, R12, 0x1, PT ;  /* 0x000000010c00780c */ /* 0x002fe20003f06270 */
[----:B------:R-:W-:Y:S01]  /*0790*/  IMAD.MOV.U32 R10, RZ, RZ, RZ ;  /* 0x000000ffff0a7224 */ /* 0x000fe200078e00ff */
[----:B---3--:R-:W0:Y:S02]  /*07a0*/  F2I.FLOOR.NTZ R6, R4 ;  /* 0x0000000400067305 */ /* 0x008e240000207100 */
[----:B0-----:R-:W-:-:S04]  /*07b0*/  VIMNMX R6, PT, PT, RZ, R6, !PT ;  /* 0x00000006ff067248 */ /* 0x001fc80007fe0100 */
[----:B--2---:R-:W-:-:S05]  /*07c0*/  VIADDMNMX R9, R9, 0xffffffff, R6, PT ;  /* 0xffffffff09097846 */ /* 0x004fca0003800106 */
[----:B------:R-:W-:Y:S05]  /*07d0*/  @!P0 BRA `(.L_x_17) ;  /* 0x0000000400e88947 */ /* 0x000fea0003800000 */
[C---:B------:R-:W-:Y:S01]  /*07e0*/  ISETP.GE.U32.AND P1, PT, R12.reuse, 0x8, PT ;  /* 0x000000080c00780c */ /* 0x040fe20003f26070 */
[-C--:B------:R-:W-:Y:S01]  /*07f0*/  IMAD R7, R7, R0.reuse, UR8 ;  /* 0x0000000807077e24 */ /* 0x080fe2000f8e0200 */
[----:B------:R-:W-:Y:S01]  /*0800*/  LOP3.LUT R24, R12, 0x7, RZ, 0xc0, !PT ;  /* 0x000000070c187812 */ /* 0x000fe200078ec0ff */
[----:B------:R-:W-:Y:S02]  /*0810*/  IMAD R9, R9, R0, UR8 ;  /* 0x0000000809097e24 */ /* 0x000fe4000f8e0200 */
[-C--:B------:R-:W-:Y:S01]  /*0820*/  IMAD R2, R7, R12.reuse, RZ ;  /* 0x0000000c07027224 */ /* 0x080fe200078e02ff */
[----:B------:R-:W-:Y:S01]  /*0830*/  ISETP.NE.AND P0, PT, R24, RZ, PT ;  /* 0x000000ff1800720c */ /* 0x000fe20003f05270 */
[----:B------:R-:W-:Y:S02]  /*0840*/  IMAD R8, R9, R12, RZ ;  /* 0x0000000c09087224 */ /* 0x000fe400078e02ff */
[----:B------:R-:W-:Y:S01]  /*0850*/  IMAD.MOV.U32 R10, RZ, RZ, RZ ;  /* 0x000000ffff0a7224 */ /* 0x000fe200078e00ff */
[----:B------:R-:W-:Y:S01]  /*0860*/  SHF.R.S32.HI R11, RZ, 0x1f, R2 ;  /* 0x0000001fff0b7819 */ /* 0x000fe20000011402 */
[----:B------:R-:W-:Y:S01]  /*0870*/  IMAD.MOV.U32 R9, RZ, RZ, RZ ;  /* 0x000000ffff097224 */ /* 0x000fe200078e00ff */
[----:B------:R-:W-:Y:S01]  /*0880*/  SHF.R.S32.HI R13, RZ, 0x1f, R8 ;  /* 0x0000001fff0d7819 */ /* 0x000fe20000011408 */
[----:B------:R-:W-:Y:S06]  /*0890*/  @!P1 BRA `(.L_x_18) ;  /* 0x0000000000c09947 */ /* 0x000fec0003800000 */
[----:B------:R-:W0:Y:S01]  /*08a0*/  LDCU.64 UR4, c[0x0][0x3d0] ;  /* 0x00007a00ff0477ac */ /* 0x000e220008000a00 */
[----:B------:R-:W-:Y:S01]  /*08b0*/  LOP3.LUT R9, R12, 0x7ffffff8, RZ, 0xc0, !PT ;  /* 0x7ffffff80c097812 */ /* 0x000fe200078ec0ff */
[----:B------:R-:W-:Y:S01]  /*08c0*/  IMAD.MOV.U32 R10, RZ, RZ, RZ ;  /* 0x000000ffff0a7224 */ /* 0x000fe200078e00ff */
[----:B------:R-:W1:Y:S03]  /*08d0*/  LDCU.64 UR10, c[0x0][0x3c8] ;  /* 0x00007900ff0a77ac */ /* 0x000e660008000a00 */
[----:B------:R-:W-:Y:S01]  /*08e0*/  IMAD.MOV R14, RZ, RZ, -R9 ;  /* 0x000000ffff0e7224 */ /* 0x000fe200078e0a09 */
[----:B0-----:R-:W-:Y:S02]  /*08f0*/  LEA R17, P1, R2, UR4, 0x2 ;  /* 0x0000000402117c11 */ /* 0x001fe4000f8210ff */
[----:B-1----:R-:W-:Y:S02]  /*0900*/  LEA R15, P3, R8, UR10, 0x2 ;  /* 0x0000000a080f7c11 */ /* 0x002fe4000f8610ff */
[----:B------:R-:W-:-:S02]  /*0910*/  IADD3 R17, P2, PT, R17, 0x10, RZ ;  /* 0x0000001011117810 */ /* 0x000fc40007f5e0ff */
[----:B------:R-:W-:Y:S02]  /*0920*/  IADD3 R15, P4, PT, R15, 0x10, RZ ;  /* 0x000000100f0f7810 */ /* 0x000fe40007f9e0ff */
[----:B------:R-:W-:Y:S02]  /*0930*/  LEA.HI.X R18, R2, UR5, R11, 0x2, P1 ;  /* 0x0000000502127c11 */ /* 0x000fe400088f140b */
[----:B------:R-:W-:-:S03]  /*0940*/  LEA.HI.X R16, R8, UR11, R13, 0x2, P3 ;  /* 0x0000000b08107c11 */ /* 0x000fc600098f140d */
[----:B------:R-:W-:Y:S02]  /*0950*/  IMAD.X R18, RZ, RZ, R18, P2 ;  /* 0x000000ffff127224 */ /* 0x000fe400010e0612 */
[----:B------:R-:W-:-:S07]  /*0960*/  IMAD.X R16, RZ, RZ, R16, P4 ;  /* 0x000000ffff107224 */ /* 0x000fce00020e0610 */
.L_x_19:
[----:B------:R-:W-:Y:S02]  /*0970*/  IMAD.MOV.U32 R4, RZ, RZ, R17 ;  /* 0x000000ffff047224 */ /* 0x000fe400078e0011 */
[----:B------:R-:W-:Y:S02]  /*0980*/  IMAD.MOV.U32 R5, RZ, RZ, R18 ;  /* 0x000000ffff057224 */ /* 0x000fe400078e0012 */
[----:B------:R-:W-:Y:S02]  /*0990*/  IMAD.MOV.U32 R6, RZ, RZ, R15 ;  /* 0x000000ffff067224 */ /* 0x000fe400078e000f */
[----:B------:R-:W-:Y:S01]  /*09a0*/  IMAD.MOV.U32 R7, RZ, RZ, R16 ;  /* 0x000000ffff077224 */ /* 0x000fe200078e0010 */
        /* <DEDUP_REMOVED lines=9> */
[----:B------:R-:W5:Y:S01]  /*0a40*/  LDG.E R18, desc[UR6][R6.64] ;  /* 0x0000000606127981 */ /* 0x000f62000c1e1900 */
[----:B--2---:R-:W-:-:S03]  /*0a50*/  FFMA R22, R21, R22, R10 ;  /* 0x0000001615167223 */ /* 0x004fc6000000000a */
[----:B------:R-:W2:Y:S04]  /*0a60*/  LDG.E R10, desc[UR6][R4.64+0x4] ;  /* 0x00000406040a7981 */ /* 0x000ea8000c1e1900 */
[----:B------:R-:W2:Y:S01]  /*0a70*/  LDG.E R21, desc[UR6][R6.64+0x4] ;  /* 0x0000040606157981 */ /* 0x000ea2000c1e1900 */
[----:B---3--:R-:W-:-:S03]  /*0a80*/  FFMA R26, R23, R25, R22 ;  /* 0x00000019171a7223 */ /* 0x008fc60000000016 */
[----:B------:R-:W3:Y:S04]  /*0a90*/  LDG.E R23, desc[UR6][R4.64+0x8] ;  /* 0x0000080604177981 */ /* 0x000ee8000c1e1900 */
[----:B------:R-:W3:Y:S01]  /*0aa0*/  LDG.E R22, desc[UR6][R6.64+0x8] ;  /* 0x0000080606167981 */ /* 0x000ee2000c1e1900 */
[----:B----4-:R-:W-:-:S03]  /*0ab0*/  FFMA R25, R19, R20, R26 ;  /* 0x0000001413197223 */ /* 0x010fc6000000001a */
[----:B------:R-:W4:Y:S04]  /*0ac0*/  LDG.E R19, desc[UR6][R4.64+0xc] ;  /* 0x00000c0604137981 */ /* 0x000f28000c1e1900 */
[----:B------:R-:W4:Y:S01]  /*0ad0*/  LDG.E R20, desc[UR6][R6.64+0xc] ;  /* 0x00000c0606147981 */ /* 0x000f22000c1e1900 */
[----:B------:R-:W-:Y:S02]  /*0ae0*/  VIADD R14, R14, 0x8 ;  /* 0x000000080e0e7836 */ /* 0x000fe40000000000 */
[----:B-----5:R-:W-:Y:S01]  /*0af0*/  FFMA R16, R16, R15, R25 ;  /* 0x0000000f10107223 */ /* 0x020fe20000000019 */
[----:B------:R-:W-:Y:S02]  /*0b00*/  IADD3 R15, P3, PT, R6, 0x20, RZ ;  /* 0x00000020060f7810 */ /* 0x000fe40007f7e0ff */
[----:B------:R-:W-:Y:S01]  /*0b10*/  ISETP.NE.AND P1, PT, R14, RZ, PT ;  /* 0x000000ff0e00720c */ /* 0x000fe20003f25270 */
[----:B------:R-:W-:-:S02]  /*0b20*/  FFMA R17, R17, R18, R16 ;  /* 0x0000001211117223 */ /* 0x000fc40000000010 */
[----:B------:R-:W-:Y:S02]  /*0b30*/  IMAD.X R16, RZ, RZ, R7, P3 ;  /* 0x000000ffff107224 */ /* 0x000fe400018e0607 */
[----:B--2---:R-:W-:Y:S01]  /*0b40*/  FFMA R10, R10, R21, R17 ;  /* 0x000000150a0a7223 */ /* 0x004fe20000000011 */
[----:B------:R-:W-:-:S05]  /*0b50*/  IADD3 R17, P2, PT, R4, 0x20, RZ ;  /* 0x0000002004117810 */ /* 0x000fca0007f5e0ff */
[----:B------:R-:W-:Y:S02]  /*0b60*/  IMAD.X R18, RZ, RZ, R5, P2 ;  /* 0x000000ffff127224 */ /* 0x000fe400010e0605 */
[----:B---3--:R-:W-:-:S04]  /*0b70*/  FFMA R10, R23, R22, R10 ;  /* 0x00000016170a7223 */ /* 0x008fc8000000000a */
[----:B----4-:R-:W-:Y:S01]  /*0b80*/  FFMA R10, R19, R20, R10 ;  /* 0x00000014130a7223 */ /* 0x010fe2000000000a */
[----:B------:R-:W-:Y:S06]  /*0b90*/  @P1 BRA `(.L_x_19) ;  /* 0xfffffffc00741947 */ /* 0x000fec000383ffff */
.L_x_18:
[----:B------:R-:W-:Y:S05]  /*0ba0*/  @!P0 BRA `(.L_x_17) ;  /* 0x0000000000f48947 */ /* 0x000fea0003800000 */
[----:B------:R-:W-:Y:S02]  /*0bb0*/  ISETP.GE.U32.AND P0, PT, R24, 0x4, PT ;  /* 0x000000041800780c */ /* 0x000fe40003f06070 */
[----:B------:R-:W-:-:S04]  /*0bc0*/  LOP3.LUT R22, R12, 0x3, RZ, 0xc0, !PT ;  /* 0x000000030c167812 */ /* 0x000fc800078ec0ff */
[----:B------:R-:W-:-:S07]  /*0bd0*/  ISETP.NE.AND P1, PT, R22, RZ, PT ;  /* 0x000000ff1600720c */ /* 0x000fce0003f25270 */
[----:B------:R-:W-:Y:S06]  /*0be0*/  @!P0 BRA `(.L_x_20) ;  /* 0x00000000005c8947 */ /* 0x000fec0003800000 */
[----:B------:R-:W0:Y:S01]  /*0bf0*/  LDCU.64 UR4, c[0x0][0x3d0] ;  /* 0x00007a00ff0477ac */ /* 0x000e220008000a00 */
[-C--:B------:R-:W-:Y:S02]  /*0c00*/  IADD3 R7, P0, PT, R2, R9.reuse, RZ ;  /* 0x0000000902077210 */ /* 0x080fe40007f1e0ff */
[----:B------:R-:W-:Y:S01]  /*0c10*/  IADD3 R5, P2, PT, R8, R9, RZ ;  /* 0x0000000908057210 */ /* 0x000fe20007f5e0ff */
[----:B------:R-:W1:Y:S02]  /*0c20*/  LDCU.64 UR10, c[0x0][0x3c8] ;  /* 0x00007900ff0a77ac */ /* 0x000e640008000a00 */
[----:B------:R-:W-:Y:S02]  /*0c30*/  IMAD.X R16, RZ, RZ, R11, P0 ;  /* 0x000000ffff107224 */ /* 0x000fe400000e060b */
[----:B------:R-:W-:Y:S01]  /*0c40*/  IMAD.X R14, RZ, RZ, R13, P2 ;  /* 0x000000ffff0e7224 */ /* 0x000fe200010e060d */
[----:B0-----:R-:W-:Y:S02]  /*0c50*/  LEA R6, P0, R7, UR4, 0x2 ;  /* 0x0000000407067c11 */ /* 0x001fe4000f8010ff */
[----:B-1----:R-:W-:-:S02]  /*0c60*/  LEA R4, P2, R5, UR10, 0x2 ;  /* 0x0000000a05047c11 */ /* 0x002fc4000f8410ff */
[----:B------:R-:W-:Y:S02]  /*0c70*/  LEA.HI.X R7, R7, UR5, R16, 0x2, P0 ;  /* 0x0000000507077c11 */ /* 0x000fe400080f1410 */
[----:B------:R-:W-:-:S03]  /*0c80*/  LEA.HI.X R5, R5, UR11, R14, 0x2, P2 ;  /* 0x0000000b05057c11 */ /* 0x000fc600090f140e */
        /* <DEDUP_REMOVED lines=8> */
[----:B------:R-:W-:-:S02]  /*0d10*/  VIADD R9, R9, 0x4 ;  /* 0x0000000409097836 */ /* 0x000fc40000000000 */
[----:B--2---:R-:W-:-:S04]  /*0d20*/  FFMA R14, R15, R14, R10 ;  /* 0x0000000e0f0e7223 */ /* 0x004fc8000000000a */
[----:B---3--:R-:W-:-:S04]  /*0d30*/  FFMA R14, R17, R16, R14 ;  /* 0x00000010110e7223 */ /* 0x008fc8000000000e */
[----:B----4-:R-:W-:-:S04]  /*0d40*/  FFMA R14, R19, R18, R14 ;  /* 0x00000012130e7223 */ /* 0x010fc8000000000e */
[----:B-----5:R-:W-:-:S07]  /*0d50*/  FFMA R10, R21, R20, R14 ;  /* 0x00000014150a7223 */ /* 0x020fce000000000e */
.L_x_20:
[----:B------:R-:W-:Y:S05]  /*0d60*/  @!P1 BRA `(.L_x_17) ;  /* 0x0000000000849947 */ /* 0x000fea0003800000 */
[----:B------:R-:W-:Y:S02]  /*0d70*/  LOP3.LUT R12, R12, 0x1, RZ, 0xc0, !PT ;  /* 0x000000010c0c7812 */ /* 0x000fe400078ec0ff */
[----:B------:R-:W-:Y:S02]  /*0d80*/  ISETP.NE.AND P1, PT, R22, 0x1, PT ;  /* 0x000000011600780c */ /* 0x000fe40003f25270 */
[----:B------:R-:W-:-:S11]  /*0d90*/  ISETP.NE.U32.AND P0, PT, R12, 0x1, PT ;  /* 0x000000010c00780c */ /* 0x000fd60003f05070 */
[----:B------:R-:W0:Y:S01]  /*0da0*/  @P1 LDC.64 R16, c[0x0][0x3d0] ;  /* 0x0000f400ff101b82 */ /* 0x000e220000000a00 */
[-C--:B------:R-:W-:Y:S02]  /*0db0*/  @P1 IADD3 R12, P3, PT, R2, R9.reuse, RZ ;  /* 0x00000009020c1210 */ /* 0x080fe40007f7e0ff */
[----:B------:R-:W-:Y:S01]  /*0dc0*/  @P1 IADD3 R18, P4, PT, R8, R9, RZ ;  /* 0x0000000908121210 */ /* 0x000fe20007f9e0ff */
[----:B------:R-:W-:-:S04]  /*0dd0*/  @P1 VIADD R9, R9, 0x2 ;  /* 0x0000000209091836 */ /* 0x000fc80000000000 */
[----:B------:R-:W1:Y:S01]  /*0de0*/  @P1 LDC.64 R14, c[0x0][0x3c8] ;  /* 0x0000f200ff0e1b82 */ /* 0x000e620000000a00 */
[-C--:B------:R-:W-:Y:S01]  /*0df0*/  @!P0 IADD3 R2, P5, PT, R2, R9.reuse, RZ ;  /* 0x0000000902028210 */ /* 0x080fe20007fbe0ff */
[----:B------:R-:W-:Y:S01]  /*0e00*/  @P1 IMAD.X R19, RZ, RZ, R13, P4 ;  /* 0x000000ffff131224 */ /* 0x000fe200020e060d */
[----:B------:R-:W-:Y:S01]  /*0e10*/  @!P0 IADD3 R8, P2, PT, R8, R9, RZ ;  /* 0x0000000908088210 */ /* 0x000fe20007f5e0ff */
[--C-:B------:R-:W-:Y:S02]  /*0e20*/  @P1 IMAD.X R9, RZ, RZ, R11.reuse, P3 ;  /* 0x000000ffff091224 */ /* 0x100fe400018e060b */
[----:B------:R-:W-:Y:S02]  /*0e30*/  @!P0 IMAD.X R11, RZ, RZ, R11, P5 ;  /* 0x000000ffff0b8224 */ /* 0x000fe400028e060b */
[----:B------:R-:W2:Y:S01]  /*0e40*/  @!P0 LDC.64 R6, c[0x0][0x3d0] ;  /* 0x0000f400ff068b82 */ /* 0x000ea20000000a00 */
[----:B------:R-:W-:-:S07]  /*0e50*/  @!P0 IMAD.X R13, RZ, RZ, R13, P2 ;  /* 0x000000ffff0d8224 */ /* 0x000fce00010e060d */
[----:B------:R-:W3:Y:S01]  /*0e60*/  @!P0 LDC.64 R4, c[0x0][0x3c8] ;  /* 0x0000f200ff048b82 */ /* 0x000ee20000000a00 */
[----:B0-----:R-:W-:-:S04]  /*0e70*/  @P1 LEA R16, P4, R12, R16, 0x2 ;  /* 0x000000100c101211 */ /* 0x001fc800078810ff */
[----:B------:R-:W-:Y:S02]  /*0e80*/  @P1 LEA.HI.X R17, R12, R17, R9, 0x2, P4 ;  /* 0x000000110c111211 */ /* 0x000fe400020f1409 */
[----:B-1----:R-:W-:-:S03]  /*0e90*/  @P1 LEA R14, P3, R18, R14, 0x2 ;  /* 0x0000000e120e1211 */ /* 0x002fc600078610ff */
[----:B------:R-:W4:Y:S01]  /*0ea0*/  @P1 LDG.E R9, desc[UR6][R16.64] ;  /* 0x0000000610091981 */ /* 0x000f22000c1e1900 */
[----:B------:R-:W-:Y:S02]  /*0eb0*/  @P1 LEA.HI.X R15, R18, R15, R19, 0x2, P3 ;  /* 0x0000000f120f1211 */ /* 0x000fe400018f1413 */
[----:B--2---:R-:W-:-:S04]  /*0ec0*/  @!P0 LEA R6, P5, R2, R6, 0x2 ;  /* 0x0000000602068211 */ /* 0x004fc800078a10ff */
[----:B------:R-:W-:Y:S02]  /*0ed0*/  @!P0 LEA.HI.X R7, R2, R7, R11, 0x2, P5 ;  /* 0x0000000702078211 */ /* 0x000fe400028f140b */
[----:B------:R-:W4:Y:S01]  /*0ee0*/  @P1 LDG.E R2, desc[UR6][R14.64] ;  /* 0x000000060e021981 */ /* 0x000f22000c1e1900 */
[----:B---3--:R-:W-:-:S03]  /*0ef0*/  @!P0 LEA R4, P2, R8, R4, 0x2 ;  /* 0x0000000408048211 */ /* 0x008fc600078410ff */
[----:B------:R-:W2:Y:S01]  /*0f00*/  @P1 LDG.E R11, desc[UR6][R16.64+0x4] ;  /* 0x00000406100b1981 */ /* 0x000ea2000c1e1900 */
[----:B------:R-:W-:-:S03]  /*0f10*/  @!P0 LEA.HI.X R5, R8, R5, R13, 0x2, P2 ;  /* 0x0000000508058211 */ /* 0x000fc600010f140d */
[----:B------:R-:W2:Y:S04]  /*0f20*/  @P1 LDG.E R8, desc[UR6][R14.64+0x4] ;  /* 0x000004060e081981 */ /* 0x000ea8000c1e1900 */
[----:B------:R-:W3:Y:S04]  /*0f30*/  @!P0 LDG.E R7, desc[UR6][R6.64] ;  /* 0x0000000606078981 */ /* 0x000ee8000c1e1900 */
[----:B------:R-:W3:Y:S01]  /*0f40*/  @!P0 LDG.E R4, desc[UR6][R4.64] ;  /* 0x0000000604048981 */ /* 0x000ee2000c1e1900 */
[----:B----4-:R-:W-:-:S04]  /*0f50*/  @P1 FFMA R2, R9, R2, R10 ;  /* 0x0000000209021223 */ /* 0x010fc8000000000a */
[----:B--2---:R-:W-:-:S04]  /*0f60*/  @P1 FFMA R10, R11, R8, R2 ;  /* 0x000000080b0a1223 */ /* 0x004fc80000000002 */
[----:B---3--:R-:W-:-:S07]  /*0f70*/  @!P0 FFMA R10, R7, R4, R10 ;  /* 0x00000004070a8223 */ /* 0x008fce000000000a */
.L_x_17:
[----:B------:R-:W0:Y:S01]  /*0f80*/  LDC.64 R4, c[0x0][0x3d8] ;  /* 0x0000f600ff047b82 */ /* 0x000e220000000a00 */
[----:B------:R-:W-:-:S04]  /*0f90*/  IMAD R3, R3, R0, UR8 ;  /* 0x0000000803037e24 */ /* 0x000fc8000f8e0200 */
[----:B0-----:R-:W-:-:S05]  /*0fa0*/  IMAD.WIDE.U32 R2, R3, 0x4, R4 ;  /* 0x0000000403027825 */ /* 0x001fca00078e0004 */
[----:B------:R-:W-:Y:S01]  /*0fb0*/  STG.E desc[UR6][R2.64], R10 ;  /* 0x0000000a02007986 */ /* 0x000fe2000c101906 */
[----:B------:R-:W-:Y:S05]  /*0fc0*/  EXIT ;  /* 0x000000000000794d */ /* 0x000fea0003800000 */
.L_x_21:
        /* <DEDUP_REMOVED lines=11> */
.L_x_23:


//--------------------- .nv.shared.reserved.0     --------------------------
	.section	.nv.shared.reserved.0,"aw",@nobits
	.weak		__nv_reservedSMEM_offset_0_alias
	.size		__nv_reservedSMEM_offset_0_alias, 0, 64
	.other		__nv_reservedSMEM_offset_0_alias,@"STO_CUDA_RESERVED_SHARED STV_DEFAULT"
__nv_reservedSMEM_offset_0_alias:
	.zero		0
	.zero		64


//--------------------- .nv.constant0._Z17rpe_k_backward_v2iiiiiiiPKiS0_S0_S0_PKfS2_S2_PfS3_S3_ --------------------------
	.section	.nv.constant0._Z17rpe_k_backward_v2iiiiiiiPKiS0_S0_S0_PKfS2_S2_PfS3_S3_,"a",@progbits
	.sectionflags	@""
	.align	4
.nv.constant0._Z17rpe_k_backward_v2iiiiiiiPKiS0_S0_S0_PKfS2_S2_PfS3_S3_:
	.zero		1008


//--------------------- .nv.constant0._Z16rpe_k_forward_v2iiiiiiiPKiS0_S0_S0_PKfS2_S2_Pf --------------------------
	.section	.nv.constant0._Z16rpe_k_forward_v2iiiiiiiPKiS0_S0_S0_PKfS2_S2_Pf,"a",@progbits
	.sectionflags	@""
	.align	4
.nv.constant0._Z16rpe_k_forward_v2iiiiiiiPKiS0_S0_S0_PKfS2_S2_Pf:
	.zero		992


//--------------------- SYMBOLS --------------------------

	.type		.nv.reservedSmem.offset0,@object
	.size		.nv.reservedSmem.offset0,0x4
